def matmul_kernel(
    a_ptr,
    b_ptr,
    c_ptr,
    M,
    N,
    K,
    stride_am,
    stride_ak,
    stride_bk,
    stride_bn,
    stride_cm,
    stride_cn,
    BLOCK_M: tl.constexpr,
    BLOCK_N: tl.constexpr,
    BLOCK_K: tl.constexpr,
    GROUP_M: tl.constexpr,
):
    pid = tl.program_id(axis=0)
    num_pid_m = tl.cdiv(M, BLOCK_M)
    num_pid_n = tl.cdiv(N, BLOCK_N)
    num_pid_in_group = GROUP_M * num_pid_n
    group_id = pid // num_pid_in_group
    first_pid_m = group_id * GROUP_M
    group_size_m = min(num_pid_m - first_pid_m, GROUP_M)
    pid_m = first_pid_m + ((pid % num_pid_in_group) % group_size_m)
    pid_n = (pid % num_pid_in_group) // group_size_m

    offs_am = (pid_m * BLOCK_M + tl.arange(0, BLOCK_M)) % M
    offs_bn = (pid_n * BLOCK_N + tl.arange(0, BLOCK_N)) % N
    offs_k = tl.arange(0, BLOCK_K)
    a_ptrs = a_ptr + offs_am[:, None] * stride_am + offs_k[None, :] * stride_ak
    b_ptrs = b_ptr + offs_k[:, None] * stride_bk + offs_bn[None, :] * stride_bn

    acc = tl.zeros((BLOCK_M, BLOCK_N), dtype=tl.float32)
    for kk in range(0, tl.cdiv(K, BLOCK_K)):
        a = tl.load(a_ptrs, mask=offs_k[None, :] < K - kk * BLOCK_K, other=0.0)
        b = tl.load(b_ptrs, mask=offs_k[:, None] < K - kk * BLOCK_K, other=0.0)
        acc = tl.dot(a, b, acc)
        a_ptrs += BLOCK_K * stride_ak
        b_ptrs += BLOCK_K * stride_bk

    c = acc.to(c_ptr.dtype.element_ty)
    offs_cm = pid_m * BLOCK_M + tl.arange(0, BLOCK_M)
    offs_cn = pid_n * BLOCK_N + tl.arange(0, BLOCK_N)
    c_ptrs = c_ptr + offs_cm[:, None] * stride_cm + offs_cn[None, :] * stride_cn
    mask = (offs_cm[:, None] < M) & (offs_cn[None, :] < N)
    tl.store(c_ptrs, c, mask=mask)

# config = {"BLOCK_K": 128, "BLOCK_M": 64, "BLOCK_N": 32, "GROUP_M": 8, "arch": "sm_100", "dtype": "bf16", "num_ctas": 1, "num_stages": 3, "num_warps": 4}
# arch = sm_100


// ===== COMPILED SASS (sm_100a) =====

	.target	sm_100a

	.elftype	@"ET_EXEC"


//--------------------- .note.nv.tkinfo           --------------------------
	.section	.note.nv.tkinfo,"",@"SHT_NOTE"
	.sectionflags	@"SHF_NOTE_NV_TKINFO"
	.tkinfo
        /*0018*/ 	.word	0x00000081
        /*0030*/ 	.string	""
        /*0030*/ 	.string	"ptxas-blackwell"
        /*0030*/ 	.string	"Cuda compilation tools, release 12.9, V12.9.86"
        /*0030*/ 	.string	"Build cuda_12.9.r12.9/compiler.36037853_0"
        /*0030*/ 	.string	"-v  -suppress-debug-info  -lineinfo  -arch sm_100a "



//--------------------- .note.nv.cuver            --------------------------
	.section	.note.nv.cuver,"",@"SHT_NOTE"
	.sectionflags	@"SHF_NOTE_NV_CUVER"
        /*0018*/ 	.short	0x0001
        /*001a*/ 	.short	0x0064
        /*001c*/ 	.short	0x0001
        /*001e*/ 	.short	0x0000
        /*0020*/ 	.short	0x0001
        /*0022*/ 	.short	0x0000


//--------------------- .nv.info                  --------------------------
	.section	.nv.info,"",@"SHT_CUDA_INFO"
	.align	4


	//----- nvinfo : EIATTR_REGCOUNT
	.align		4
        /*0000*/ 	.byte	0x04, 0x2f
        /*0002*/ 	.short	(.L_4 - .L_3)
	.align		4
.L_3:
        /*0004*/ 	.word	index@(matmul_kernel)
        /*0008*/ 	.word	0x000000ff


	//----- nvinfo : EIATTR_FRAME_SIZE
	.align		4
.L_4:
        /*000c*/ 	.byte	0x04, 0x11
        /*000e*/ 	.short	(.L_6 - .L_5)
	.align		4
.L_5:
        /*0010*/ 	.word	index@($__internal_2_$__cuda_sm10x_tcgen05_guardrail_trap_unallocated_columns_being_dealloced)
        /*0014*/ 	.word	0x00000058


	//----- nvinfo : EIATTR_FRAME_SIZE
	.align		4
.L_6:
        /*0018*/ 	.byte	0x04, 0x11
        /*001a*/ 	.short	(.L_8 - .L_7)
	.align		4
.L_7:
        /*001c*/ 	.word	index@($__internal_1_$__cuda_sm10x_tcgen05_guardrail_trap_phase_invalid_during_alloc)
        /*0020*/ 	.word	0x00000058


	//----- nvinfo : EIATTR_FRAME_SIZE
	.align		4
.L_8:
        /*0024*/ 	.byte	0x04, 0x11
        /*0026*/ 	.short	(.L_10 - .L_9)
	.align		4
.L_9:
        /*0028*/ 	.word	index@($__internal_0_$__cuda_sm10x_tcgen05_guardrail_trap_col_being_dealloced_not_returned_by_alloc)
        /*002c*/ 	.word	0x00000058


	//----- nvinfo : EIATTR_FRAME_SIZE
	.align		4
.L_10:
        /*0030*/ 	.byte	0x04, 0x11
        /*0032*/ 	.short	(.L_12 - .L_11)
	.align		4
.L_11:
        /*0034*/ 	.word	index@(matmul_kernel)
        /*0038*/ 	.word	0x00000058


	//----- nvinfo : EIATTR_MIN_STACK_SIZE
	.align		4
.L_12:
        /*003c*/ 	.byte	0x04, 0x12
        /*003e*/ 	.short	(.L_14 - .L_13)
	.align		4
.L_13:
        /*0040*/ 	.word	index@(matmul_kernel)
        /*0044*/ 	.word	0x00000058
.L_14:


//--------------------- .nv.info.matmul_kernel    --------------------------
	.section	.nv.info.matmul_kernel,"",@"SHT_CUDA_INFO"
	.sectionflags	@""
	.align	4


	//----- nvinfo : EIATTR_CUDA_API_VERSION
	.align		4
        /*0000*/ 	.byte	0x04, 0x37
        /*0002*/ 	.short	(.L_16 - .L_15)
.L_15:
        /*0004*/ 	.word	0x00000081


	//----- nvinfo : EIATTR_KPARAM_INFO
	.align		4
.L_16:
        /*0008*/ 	.byte	0x04, 0x17
        /*000a*/ 	.short	(.L_18 - .L_17)
.L_17:
        /*000c*/ 	.word	0x00000000
        /*0010*/ 	.short	0x000d
        /*0012*/ 	.short	0x0048
        /*0014*/ 	.byte	0x00, 0xf4, 0x21, 0x00


	//----- nvinfo : EIATTR_KPARAM_INFO
	.align		4
.L_18:
        /*0018*/ 	.byte	0x04, 0x17
        /*001a*/ 	.short	(.L_20 - .L_19)
.L_19:
        /*001c*/ 	.word	0x00000000
        /*0020*/ 	.short	0x000c
        /*0022*/ 	.short	0x0040
        /*0024*/ 	.byte	0x00, 0xf4, 0x21, 0x00


	//----- nvinfo : EIATTR_KPARAM_INFO
	.align		4
.L_20:
        /*0028*/ 	.byte	0x04, 0x17
        /*002a*/ 	.short	(.L_22 - .L_21)
.L_21:
        /*002c*/ 	.word	0x00000000
        /*0030*/ 	.short	0x000b
        /*0032*/ 	.short	0x0038
        /*0034*/ 	.byte	0x00, 0xf0, 0x11, 0x00


	//----- nvinfo : EIATTR_KPARAM_INFO
	.align		4
.L_22:
        /*0038*/ 	.byte	0x04, 0x17
        /*003a*/ 	.short	(.L_24 - .L_23)
.L_23:
        /*003c*/ 	.word	0x00000000
        /*0040*/ 	.short	0x000a
        /*0042*/ 	.short	0x0034
        /*0044*/ 	.byte	0x00, 0xf0, 0x11, 0x00


	//----- nvinfo : EIATTR_KPARAM_INFO
	.align		4
.L_24:
        /*0048*/ 	.byte	0x04, 0x17
        /*004a*/ 	.short	(.L_26 - .L_25)
.L_25:
        /*004c*/ 	.word	0x00000000
        /*0050*/ 	.short	0x0009
        /*0052*/ 	.short	0x0030
        /*0054*/ 	.byte	0x00, 0xf0, 0x11, 0x00


	//----- nvinfo : EIATTR_KPARAM_INFO
	.align		4
.L_26:
        /*0058*/ 	.byte	0x04, 0x17
        /*005a*/ 	.short	(.L_28 - .L_27)
.L_27:
        /*005c*/ 	.word	0x00000000
        /*0060*/ 	.short	0x0008
        /*0062*/ 	.short	0x002c
        /*0064*/ 	.byte	0x00, 0xf0, 0x11, 0x00


	//----- nvinfo : EIATTR_KPARAM_INFO
	.align		4
.L_28:
        /*0068*/ 	.byte	0x04, 0x17
        /*006a*/ 	.short	(.L_30 - .L_29)
.L_29:
        /*006c*/ 	.word	0x00000000
        /*0070*/ 	.short	0x0007
        /*0072*/ 	.short	0x0028
        /*0074*/ 	.byte	0x00, 0xf0, 0x11, 0x00


	//----- nvinfo : EIATTR_KPARAM_INFO
	.align		4
.L_30:
        /*0078*/ 	.byte	0x04, 0x17
        /*007a*/ 	.short	(.L_32 - .L_31)
.L_31:
        /*007c*/ 	.word	0x00000000
        /*0080*/ 	.short	0x0006
        /*0082*/ 	.short	0x0024
        /*0084*/ 	.byte	0x00, 0xf0, 0x11, 0x00


	//----- nvinfo : EIATTR_KPARAM_INFO
	.align		4
.L_32:
        /*0088*/ 	.byte	0x04, 0x17
        /*008a*/ 	.short	(.L_34 - .L_33)
.L_33:
        /*008c*/ 	.word	0x00000000
        /*0090*/ 	.short	0x0005
        /*0092*/ 	.short	0x0020
        /*0094*/ 	.byte	0x00, 0xf0, 0x11, 0x00


	//----- nvinfo : EIATTR_KPARAM_INFO
	.align		4
.L_34:
        /*0098*/ 	.byte	0x04, 0x17
        /*009a*/ 	.short	(.L_36 - .L_35)
.L_35:
        /*009c*/ 	.word	0x00000000
        /*00a0*/ 	.short	0x0004
        /*00a2*/ 	.short	0x001c
        /*00a4*/ 	.byte	0x00, 0xf0, 0x11, 0x00


	//----- nvinfo : EIATTR_KPARAM_INFO
	.align		4
.L_36:
        /*00a8*/ 	.byte	0x04, 0x17
        /*00aa*/ 	.short	(.L_38 - .L_37)
.L_37:
        /*00ac*/ 	.word	0x00000000
        /*00b0*/ 	.short	0x0003
        /*00b2*/ 	.short	0x0018
        /*00b4*/ 	.byte	0x00, 0xf0, 0x11, 0x00


	//----- nvinfo : EIATTR_KPARAM_INFO
	.align		4
.L_38:
        /*00b8*/ 	.byte	0x04, 0x17
        /*00ba*/ 	.short	(.L_40 - .L_39)
.L_39:
        /*00bc*/ 	.word	0x00000000
        /*00c0*/ 	.short	0x0002
        /*00c2*/ 	.short	0x0010
        /*00c4*/ 	.byte	0x00, 0xf4, 0x21, 0x00


	//----- nvinfo : EIATTR_KPARAM_INFO
	.align		4
.L_40:
        /*00c8*/ 	.byte	0x04, 0x17
        /*00ca*/ 	.short	(.L_42 - .L_41)
.L_41:
        /*00cc*/ 	.word	0x00000000
        /*00d0*/ 	.short	0x0001
        /*00d2*/ 	.short	0x0008
        /*00d4*/ 	.byte	0x00, 0xf4, 0x21, 0x00


	//----- nvinfo : EIATTR_KPARAM_INFO
	.align		4
.L_42:
        /*00d8*/ 	.byte	0x04, 0x17
        /*00da*/ 	.short	(.L_44 - .L_43)
.L_43:
        /*00dc*/ 	.word	0x00000000
        /*00e0*/ 	.short	0x0000
        /*00e2*/ 	.short	0x0000
        /*00e4*/ 	.byte	0x00, 0xf4, 0x21, 0x00


	//----- nvinfo : EIATTR_AT_ENTRY_FRAGMENTS
	.align		4
.L_44:
        /*00e8*/ 	.byte	0x04, 0x4f
        /*00ea*/ 	.short	(.L_46 - .L_45)


	//   ....[0]....
.L_45:
        /*00ec*/ 	.word	0x00000004


	//----- nvinfo : EIATTR_RESERVED_SMEM_USED
	.align		4
.L_46:
        /*00f0*/ 	.byte	0x01, 0x41
	.zero		2


	//----- nvinfo : EIATTR_SPARSE_MMA_MASK
	.align		4
        /*00f4*/ 	.byte	0x03, 0x50
        /*00f6*/ 	.short	0x0000


	//----- nvinfo : EIATTR_TCGEN05_1CTA_USED
	.align		4
        /*00f8*/ 	.byte	0x01, 0x51
	.zero		2


	//----- nvinfo : EIATTR_MAXREG_COUNT
	.align		4
        /*00fc*/ 	.byte	0x03, 0x1b
        /*00fe*/ 	.short	0x00ff


	//----- nvinfo : EIATTR_NUM_BARRIERS
	.align		4
        /*0100*/ 	.byte	0x02, 0x4c
        /*0102*/ 	.byte	0x01
	.zero		1


	//----- nvinfo : EIATTR_ANNOTATIONS
	.align		4
        /*0104*/ 	.byte	0x04, 0x55
        /*0106*/ 	.short	(.L_48 - .L_47)


	//   ....[0]....
.L_47:
        /*0108*/ 	.word	0x00000001
        /*010c*/ 	.byte	0xf0, 0x09, 0x00, 0x00, 0x01, 0x00, 0x00, 0x00, 0x20, 0x22, 0x00, 0x00, 0x01, 0x00, 0x00, 0x00
        /* <DEDUP_REMOVED lines=20> */
        /*025c*/ 	.byte	0x90, 0x9c, 0x00, 0x00, 0x01, 0x00, 0x00, 0x00, 0x00, 0x9d, 0x00, 0x00


	//----- nvinfo : EIATTR_INT_WARP_WIDE_INSTR_OFFSETS
	.align		4
.L_48:
        /*0268*/ 	.byte	0x04, 0x31
        /*026a*/ 	.short	(.L_50 - .L_49)


	//   ....[0]....
.L_49:
        /*026c*/ 	.word	0x00002700


	//   ....[1]....
        /*0270*/ 	.word	0x00002710


	//   ....[2]....
        /*0274*/ 	.word	0x00004d70


	//   ....[3]....
        /*0278*/ 	.word	0x0000a7b0


	//   ....[4]....
        /*027c*/ 	.word	0x0000a800


	//----- nvinfo : EIATTR_COOP_GROUP_MASK_REGIDS
	.align		4
.L_50:
        /*0280*/ 	.byte	0x04, 0x29
        /*0282*/ 	.short	(.L_52 - .L_51)


	//   ....[0]....
.L_51:
        /*0284*/ 	.word	0xffffffff


	//   ....[1]....
        /*0288*/ 	.word	0xffffffff


	//   ....[2]....
        /*028c*/ 	.word	0xffffffff


	//   ....[3]....
        /*0290*/ 	.word	0xffffffff


	//----- nvinfo : EIATTR_COOP_GROUP_INSTR_OFFSETS
	.align		4
.L_52:
        /*0294*/ 	.byte	0x04, 0x28
        /*0296*/ 	.short	(.L_54 - .L_53)


	//   ....[0]....
.L_53:
        /*0298*/ 	.word	0x00000080


	//   ....[1]....
        /*029c*/ 	.word	0x00000330


	//   ....[2]....
        /*02a0*/ 	.word	0x0000a650


	//   ....[3]....
        /*02a4*/ 	.word	0x0000a8b0


	//----- nvinfo : EIATTR_VRC_CTA_INIT_COUNT
	.align		4
.L_54:
        /*02a8*/ 	.byte	0x02, 0x4a
        /*02aa*/ 	.byte	0x80
	.zero		1


	//----- nvinfo : EIATTR_MBARRIER_INSTR_OFFSETS
	.align		4
        /*02ac*/ 	.byte	0x04, 0x39
        /*02ae*/ 	.short	(.L_56 - .L_55)


	//   ....[0]....
.L_55:
        /*02b0*/ 	.word	0x00002840
        /*02b4*/ 	.word	0x000000ff
        /*02b8*/ 	.word	0x00000000
        /*02bc*/ 	.short	0x0100
        /*02be*/ 	.byte	0x0c
	.zero		1


	//   ....[1]....
        /*02c0*/ 	.word	0x00004da0
        /*02c4*/ 	.word	0x000000ff
        /*02c8*/ 	.word	0x0000c008
        /*02cc*/ 	.short	0x0100
        /*02ce*/ 	.byte	0x0a
	.zero		1


	//   ....[2]....
        /*02d0*/ 	.word	0x00006d70
        /*02d4*/ 	.word	0x000000ff
        /*02d8*/ 	.word	0x00000000
        /*02dc*/ 	.short	0x010a
        /*02de*/ 	.byte	0x0c
	.zero		1


	//   ....[3]....
        /*02e0*/ 	.word	0x00009ce0
        /*02e4*/ 	.word	0x000000ff
        /*02e8*/ 	.word	0x00000000
        /*02ec*/ 	.short	0x010a
        /*02ee*/ 	.byte	0x0c
	.zero		1


	//   ....[4]....
        /*02f0*/ 	.word	0x00009d70
        /*02f4*/ 	.word	0x000000ff
        /*02f8*/ 	.word	0x0000c000
        /*02fc*/ 	.short	0x0108
        /*02fe*/ 	.byte	0x0a
	.zero		1


	//   ....[5]....
        /*0300*/ 	.word	0x00009e10
        /*0304*/ 	.word	0x000000ff
        /*0308*/ 	.word	0x0000c008
        /*030c*/ 	.short	0x0108
        /*030e*/ 	.byte	0x0a
	.zero		1


	//   ....[6]....
        /*0310*/ 	.word	0x0000a8d0
        /*0314*/ 	.word	0x000000ff
        /*0318*/ 	.word	0x00000000
        /*031c*/ 	.short	0x010a
        /*031e*/ 	.byte	0x0c
	.zero		1


	//   ....[7]....
        /*0320*/ 	.word	0x0000a900
        /*0324*/ 	.word	0x000000ff
        /*0328*/ 	.word	0x00000000
        /*032c*/ 	.short	0x010a
        /*032e*/ 	.byte	0x0c
	.zero		1


	//----- nvinfo : EIATTR_NUM_MBARRIERS
	.align		4
.L_56:
        /*0330*/ 	.byte	0x03, 0x38
        /*0332*/ 	.short	0x0002


	//----- nvinfo : EIATTR_EXIT_INSTR_OFFSETS
	.align		4
        /*0334*/ 	.byte	0x04, 0x1c
        /*0336*/ 	.short	(.L_58 - .L_57)


	//   ....[0]....
.L_57:
        /*0338*/ 	.word	0x0000a8c0


	//----- nvinfo : EIATTR_REQNTID
	.align		4
.L_58:
        /*033c*/ 	.byte	0x04, 0x10
        /*033e*/ 	.short	(.L_60 - .L_59)
.L_59:
        /*0340*/ 	.word	0x00000080
        /*0344*/ 	.word	0x00000001
        /*0348*/ 	.word	0x00000001


	//----- nvinfo : EIATTR_CRS_STACK_SIZE
	.align		4
.L_60:
        /*034c*/ 	.byte	0x04, 0x1e
        /*034e*/ 	.short	(.L_62 - .L_61)
.L_61:
        /*0350*/ 	.word	0x00000000


	//----- nvinfo : EIATTR_CBANK_PARAM_SIZE
	.align		4
.L_62:
        /*0354*/ 	.byte	0x03, 0x19
        /*0356*/ 	.short	0x0050


	//----- nvinfo : EIATTR_PARAM_CBANK
	.align		4
        /*0358*/ 	.byte	0x04, 0x0a
        /*035a*/ 	.short	(.L_64 - .L_63)
	.align		4
.L_63:
        /*035c*/ 	.word	index@(.nv.constant0.matmul_kernel)
        /*0360*/ 	.short	0x0380
        /*0362*/ 	.short	0x0050


	//----- nvinfo : EIATTR_SW_WAR
	.align		4
.L_64:
        /*0364*/ 	.byte	0x04, 0x36
        /*0366*/ 	.short	(.L_66 - .L_65)
.L_65:
        /*0368*/ 	.word	0x00000008
.L_66:


//--------------------- .nv.compat                --------------------------
	.section	.nv.compat,"",@"SHT_CUDA_COMPAT_INFO"
	.align	4
        /*0000*/ 	.byte	0x02, 0x02, 0x02, 0x00, 0x02, 0x05, 0x05, 0x00, 0x02, 0x03, 0x00, 0x00, 0x02, 0x06, 0x01, 0x00


//--------------------- .nv.callgraph             --------------------------
	.section	.nv.callgraph,"",@"SHT_CUDA_CALLGRAPH"
	.align	4
	.sectionentsize	8
	.align		4
        /*0000*/ 	.word	0x00000000
	.align		4
        /*0004*/ 	.word	0xffffffff
	.align		4
        /*0008*/ 	.word	0x00000000
	.align		4
        /*000c*/ 	.word	0xfffffffe
	.align		4
        /*0010*/ 	.word	0x00000000
	.align		4
        /*0014*/ 	.word	0xfffffffd
	.align		4
        /*0018*/ 	.word	0x00000000
	.align		4
        /*001c*/ 	.word	0xfffffffc


//--------------------- .text.matmul_kernel       --------------------------
	.section	.text.matmul_kernel,"ax",@progbits
	.align	128
        .global         matmul_kernel
        .type           matmul_kernel,@function
        .size           matmul_kernel,(.L_x_20 - matmul_kernel)
        .other          matmul_kernel,@"STO_CUDA_ENTRY STV_DEFAULT"
matmul_kernel:
.text.matmul_kernel:
[----:B------:R-:W0:Y:S01]  /*0000*/  LDC R1, c[0x0][0x37c] ;  /* 0x0000df00ff017b82 */ /* 0x000e220000000800 */
[----:B------:R-:W1:Y:S01]  /*0010*/  S2R R0, SR_TID.X ;  /* 0x0000000000007919 */ /* 0x000e620000002100 */
[----:B0-----:R-:W-:Y:S01]  /*0020*/  VIADD R1, R1, 0xffffffa8 ;  /* 0xffffffa801017836 */ /* 0x001fe20000000000 */
[----:B------:R-:W0:Y:S01]  /*0030*/  LDCU.64 UR24, c[0x0][0x358] ;  /* 0x00006b00ff1877ac */ /* 0x000e220008000a00 */
[----:B-1----:R-:W-:-:S13]  /*0040*/  ISETP.GE.U32.AND P0, PT, R0, 0x20, PT ;  /* 0x000000200000780c */ /* 0x002fda0003f06070 */
[----:B------:R-:W-:Y:S02]  /*0050*/  VOTEU.ANY UP0, P0 ;  /* 0x0000000000ff7886 */ /* 0x000fe40000000100 */
[----:B------:R-:W-:Y:S05]  /*0060*/  BRA.U UP0, `(.L_x_0) ;  /* 0x0000000100b47547 */ /* 0x000fea000b800000 */
[----:B------:R-:W1:Y:S01]  /*0070*/  S2UR UR6, SR_CgaCtaId ;  /* 0x00000000000679c3 */ /* 0x000e620000008800 */
[----:B------:R-:W-:Y:S01]  /*0080*/  NOP ;  /* 0x0000000000007918 */ /* 0x000fe20000000000 */
[----:B------:R-:W-:Y:S02]  /*0090*/  UMOV UR4, 0x40 ;  /* 0x0000004000047882 */ /* 0x000fe40000000000 */
[----:B-1----:R-:W-:-:S09]  /*00a0*/  ULEA UR4, UR6, UR4, 0x18 ;  /* 0x0000000406047291 */ /* 0x002fd2000f8ec0ff */
[----:B------:R-:W1:Y:S01]  /*00b0*/  LDS.U8 R0, [UR4] ;  /* 0x00000004ff007984 */ /* 0x000e620008000000 */
[----:B------:R-:W-:Y:S02]  /*00c0*/  UMOV UR4, 0x400 ;  /* 0x0000040000047882 */ /* 0x000fe40000000000 */
[----:B------:R-:W-:Y:S01]  /*00d0*/  ULEA UR4, UR6, UR4, 0x18 ;  /* 0x0000000406047291 */ /* 0x000fe2000f8ec0ff */
[----:B-1----:R-:W-:-:S13]  /*00e0*/  ISETP.NE.AND P0, PT, R0, RZ, PT ;  /* 0x000000ff0000720c */ /* 0x002fda0003f05270 */
[----:B------:R-:W-:Y:S05]  /*00f0*/  @P0 BRA `(.L_x_1) ;  /* 0x0000000000780947 */ /* 0x000fea0003800000 */
[----:B------:R-:W-:-:S13]  /*0100*/  ELECT P0, URZ, PT ;  /* 0x0000000000ff782f */ /* 0x000fda0003800000 */
[----:B------:R-:W-:Y:S05]  /*0110*/  @!P0 BRA `(.L_x_2) ;  /* 0x0000000000808947 */ /* 0x000fea0003800000 */
[----:B------:R-:W-:Y:S01]  /*0120*/  UMOV UR5, 0x1 ;  /* 0x0000000100057882 */ /* 0x000fe20000000000 */
[----:B------:R-:W-:-:S04]  /*0130*/  IMAD.MOV.U32 R4, RZ, RZ, 0x1 ;  /* 0x00000001ff047424 */ /* 0x000fc800078e00ff */
[----:B------:R-:W-:Y:S04]  /*0140*/  DEPBAR.LE SB1, 0x36 ;  /* 0x00009d800000791a */ /* 0x000fe80000000000 */
[----:B------:R-:W1:Y:S02]  /*0150*/  UTCATOMSWS.FIND_AND_SET.ALIGN UP1, UR5, UR5 ;  /* 0x00000005000575e3 */ /* 0x000e640008020800 */
[----:B-1----:R-:W-:-:S04]  /*0160*/  PLOP3.LUT P0, PT, PT, PT, UP1, 0x80, 0x8 ;  /* 0x000000000008781c */ /* 0x002fc80003f0f018 */
[----:B------:R-:W-:-:S04]  /*0170*/  SEL R0, RZ, 0xffffffff, !P0 ;  /* 0xffffffffff007807 */ /* 0x000fc80004000000 */
[----:B------:R-:W-:Y:S01]  /*0180*/  ISETP.NE.AND P0, PT, R0, RZ, PT ;  /* 0x000000ff0000720c */ /* 0x000fe20003f05270 */
[----:B------:R-:W-:-:S12]  /*0190*/  IMAD.U32 R0, RZ, RZ, UR5 ;  /* 0x00000005ff007e24 */ /* 0x000fd8000f8e00ff */
[----:B------:R-:W-:Y:S05]  /*01a0*/  @P0 BRA `(.L_x_3) ;  /* 0x0000000000240947 */ /* 0x000fea0003800000 */
.L_x_4:
[----:B------:R-:W-:Y:S05]  /*01b0*/  NANOSLEEP 0x64 ;  /* 0x000000640000795d */ /* 0x000fea0003800000 */
[----:B------:R-:W-:-:S05]  /*01c0*/  UMOV UR5, 0x1 ;  /* 0x0000000100057882 */ /* 0x000fca0000000000 */
[----:B------:R-:W-:Y:S04]  /*01d0*/  DEPBAR.LE SB1, 0x36 ;  /* 0x00009d800000791a */ /* 0x000fe80000000000 */
[----:B------:R-:W1:Y:S02]  /*01e0*/  UTCATOMSWS.FIND_AND_SET.ALIGN UP1, UR5, UR5 ;  /* 0x00000005000575e3 */ /* 0x000e640008020800 */
[----:B-1----:R-:W-:-:S04]  /*01f0*/  PLOP3.LUT P0, PT, PT, PT, UP1, 0x80, 0x8 ;  /* 0x000000000008781c */ /* 0x002fc80003f0f018 */
[----:B------:R-:W-:-:S04]  /*0200*/  SEL R0, RZ, 0xffffffff, !P0 ;  /* 0xffffffffff007807 */ /* 0x000fc80004000000 */
[----:B------:R-:W-:Y:S01]  /*0210*/  ISETP.NE.AND P0, PT, R0, RZ, PT ;  /* 0x000000ff0000720c */ /* 0x000fe20003f05270 */
[----:B------:R-:W-:-:S12]  /*0220*/  IMAD.U32 R0, RZ, RZ, UR5 ;  /* 0x00000005ff007e24 */ /* 0x000fd8000f8e00ff */
[----:B------:R-:W-:Y:S05]  /*0230*/  @!P0 BRA `(.L_x_4) ;  /* 0xfffffffc00dc8947 */ /* 0x000fea000383ffff */
.L_x_3:
[----:B------:R-:W-:Y:S01]  /*0240*/  VIADD R3, R0, 0x10 ;  /* 0x0000001000037836 */ /* 0x000fe20000000000 */
[----:B------:R-:W-:Y:S01]  /*0250*/  UMOV UR5, 0x50 ;  /* 0x0000005000057882 */ /* 0x000fe20000000000 */
[----:B------:R-:W-:Y:S01]  /*0260*/  SHF.L.U32 R2, R4, R0, RZ ;  /* 0x0000000004027219 */ /* 0x000fe200000006ff */
[----:B------:R-:W-:Y:S01]  /*0270*/  ULEA UR5, UR6, UR5, 0x18 ;  /* 0x0000000506057291 */ /* 0x000fe2000f8ec0ff */
[----:B------:R-:W-:Y:S01]  /*0280*/  IMAD.SHL.U32 R0, R0, 0x20, RZ ;  /* 0x0000002000007824 */ /* 0x000fe200078e00ff */
[----:B------:R-:W-:-:S04]  /*0290*/  SHF.L.U32 R3, R4, R3, RZ ;  /* 0x0000000304037219 */ /* 0x000fc800000006ff */
[----:B------:R-:W-:-:S05]  /*02a0*/  LOP3.LUT R2, R3, R2, RZ, 0xfc, !PT ;  /* 0x0000000203027212 */ /* 0x000fca00078efcff */
[----:B------:R1:W-:Y:S04]  /*02b0*/  ATOMS.OR RZ, [UR5], R2 ;  /* 0x00000002ffff798c */ /* 0x0003e8000b000005 */
[----:B------:R1:W-:Y:S01]  /*02c0*/  STS [UR4], R0 ;  /* 0x00000000ff007988 */ /* 0x0003e20008000804 */
[----:B------:R-:W-:Y:S05]  /*02d0*/  BRA `(.L_x_2) ;  /* 0x0000000000107947 */ /* 0x000fea0003800000 */
.L_x_1:
[----:B------:R-:W-:Y:S01]  /*02e0*/  IMAD.MOV.U32 R0, RZ, RZ, -0x1 ;  /* 0xffffffffff007424 */ /* 0x000fe200078e00ff */
[----:B------:R-:W-:-:S04]  /*02f0*/  MOV R2, 0x320 ;  /* 0x0000032000027802 */ /* 0x000fc80000000f00 */
[----:B------:R1:W-:Y:S03]  /*0300*/  STS [UR4], R0 ;  /* 0x00000000ff007988 */ /* 0x0003e60008000804 */
[----:B01----:R-:W-:Y:S05]  /*0310*/  CALL.REL.NOINC `($__internal_1_$__cuda_sm10x_tcgen05_guardrail_trap_phase_invalid_during_alloc) ;  /* 0x000000a400907944 */ /* 0x003fea0003c00000 */
.L_x_2:
[----:B------:R-:W-:Y:S05]  /*0320*/  WARPSYNC.ALL ;  /* 0x0000000000007948 */ /* 0x000fea0003800000 */
[----:B------:R-:W-:Y:S01]  /*0330*/  NOP ;  /* 0x0000000000007918 */ /* 0x000fe20000000000 */
.L_x_0:
[----:B------:R-:W2:Y:S01]  /*0340*/  LDC.64 R42, c[0x0][0x398] ;  /* 0x0000e600ff2a7b82 */ /* 0x000ea20000000a00 */
[----:B------:R-:W3:Y:S01]  /*0350*/  S2R R5, SR_CTAID.X ;  /* 0x0000000000057919 */ /* 0x000ee20000002500 */
[----:B------:R-:W-:Y:S01]  /*0360*/  UMOV UR10, 0x400 ;  /* 0x00000400000a7882 */ /* 0x000fe20000000000 */
[----:B------:R-:W-:Y:S01]  /*0370*/  PRMT R139, RZ, 0x7610, R139 ;  /* 0x00007610ff8b7816 */ /* 0x000fe2000000008b */
[----:B------:R-:W-:Y:S01]  /*0380*/  UMOV UR6, 0x1 ;  /* 0x0000000100067882 */ /* 0x000fe20000000000 */
[----:B------:R-:W4:Y:S01]  /*0390*/  S2R R186, SR_TID.X ;  /* 0x0000000000ba7919 */ /* 0x000f220000002100 */
[----:B------:R-:W1:Y:S02]  /*03a0*/  LDCU.128 UR20, c[0x0][0x380] ;  /* 0x00007000ff1477ac */ /* 0x000e640008000c00 */
[----:B------:R-:W5:Y:S01]  /*03b0*/  S2UR UR4, SR_CgaCtaId ;  /* 0x00000000000479c3 */ /* 0x000f620000008800 */
[----:B-12---:R-:W-:-:S05]  /*03c0*/  VIADD R0, R43, 0x1f ;  /* 0x0000001f2b007836 */ /* 0x006fca0000000000 */
[----:B------:R-:W-:Y:S01]  /*03d0*/  SHF.R.S32.HI R3, RZ, 0x1f, R0 ;  /* 0x0000001fff037819 */ /* 0x000fe20000011400 */
[----:B-----5:R-:W-:-:S03]  /*03e0*/  ULEA UR10, UR4, UR10, 0x18 ;  /* 0x0000000a040a7291 */ /* 0x020fc6000f8ec0ff */
[----:B------:R-:W-:Y:S02]  /*03f0*/  LEA.HI R3, R3, R0, RZ, 0x5 ;  /* 0x0000000003037211 */ /* 0x000fe400078f28ff */
[----:B---3--:R-:W-:Y:S01]  /*0400*/  IABS R8, R5 ;  /* 0x0000000500087213 */ /* 0x008fe20000000000 */
[----:B------:R-:W-:Y:S01]  /*0410*/  UIADD3 UR12, UPT, UPT, UR10, 0xc000, URZ ;  /* 0x0000c0000a0c7890 */ /* 0x000fe2000fffe0ff */
[----:B------:R-:W-:Y:S02]  /*0420*/  SHF.R.S32.HI R3, RZ, 0x5, R3 ;  /* 0x00000005ff037819 */ /* 0x000fe40000011403 */
[--C-:B----4-:R-:W-:Y:S02]  /*0430*/  SHF.R.U32.HI R184, RZ, 0x5, R186.reuse ;  /* 0x00000005ffb87819 */ /* 0x110fe400000116ba */
[----:B------:R-:W-:Y:S01]  /*0440*/  SHF.R.U32.HI R148, RZ, 0x6, R186 ;  /* 0x00000006ff947819 */ /* 0x000fe200000116ba */
[----:B------:R-:W-:Y:S01]  /*0450*/  IMAD.SHL.U32 R4, R3, 0x8, RZ ;  /* 0x0000000803047824 */ /* 0x000fe200078e00ff */
[----:B------:R-:W-:-:S02]  /*0460*/  LOP3.LUT R185, R186, 0x7f, RZ, 0xc0, !PT ;  /* 0x0000007fbab97812 */ /* 0x000fc400078ec0ff */
[----:B------:R-:W-:Y:S02]  /*0470*/  SGXT.U32 R148, R148, 0x1 ;  /* 0x000000019494781a */ /* 0x000fe40000000000 */
[-C--:B------:R-:W-:Y:S02]  /*0480*/  IABS R7, R4.reuse ;  /* 0x0000000400077213 */ /* 0x080fe40000000000 */
[----:B------:R-:W-:Y:S02]  /*0490*/  IABS R10, R4 ;  /* 0x00000004000a7213 */ /* 0x000fe40000000000 */
[----:B------:R-:W1:Y:S01]  /*04a0*/  I2F.RP R0, R7 ;  /* 0x0000000700007306 */ /* 0x000e620000209400 */
[C---:B------:R-:W-:Y:S02]  /*04b0*/  LOP3.LUT R24, R148.reuse, 0x8, RZ, 0xfc, !PT ;  /* 0x0000000894187812 */ /* 0x040fe400078efcff */
[----:B------:R-:W-:-:S05]  /*04c0*/  LOP3.LUT R251, R148, 0x18, RZ, 0xfc, !PT ;  /* 0x0000001894fb7812 */ /* 0x000fca00078efcff */
[----:B-1----:R-:W1:Y:S02]  /*04d0*/  MUFU.RCP R0, R0 ;  /* 0x0000000000007308 */ /* 0x002e640000001000 */
[----:B-1----:R-:W-:Y:S02]  /*04e0*/  VIADD R2, R0, 0xffffffe ;  /* 0x0ffffffe00027836 */ /* 0x002fe40000000000 */
[----:B------:R-:W-:-:S04]  /*04f0*/  IMAD.MOV R0, RZ, RZ, -R10 ;  /* 0x000000ffff007224 */ /* 0x000fc800078e0a0a */
[----:B------:R1:W2:Y:S02]  /*0500*/  F2I.FTZ.U32.TRUNC.NTZ R3, R2 ;  /* 0x0000000200037305 */ /* 0x0002a4000021f000 */
[----:B-1----:R-:W-:Y:S02]  /*0510*/  IMAD.MOV.U32 R2, RZ, RZ, RZ ;  /* 0x000000ffff027224 */ /* 0x002fe400078e00ff */
[----:B--2---:R-:W-:-:S04]  /*0520*/  IMAD.MOV R6, RZ, RZ, -R3 ;  /* 0x000000ffff067224 */ /* 0x004fc800078e0a03 */
[----:B------:R-:W-:Y:S02]  /*0530*/  IMAD R9, R6, R7, RZ ;  /* 0x0000000706097224 */ /* 0x000fe400078e02ff */
[----:B------:R-:W-:Y:S01]  /*0540*/  IMAD.MOV.U32 R6, RZ, RZ, R8 ;  /* 0x000000ffff067224 */ /* 0x000fe200078e0008 */
[----:B------:R-:W-:Y:S01]  /*0550*/  IABS R8, R42 ;  /* 0x0000002a00087213 */ /* 0x000fe20000000000 */
[----:B------:R-:W-:-:S06]  /*0560*/  IMAD.HI.U32 R3, R3, R9, R2 ;  /* 0x0000000903037227 */ /* 0x000fcc00078e0002 */
[----:B------:R-:W-:-:S04]  /*0570*/  IMAD.HI.U32 R3, R3, R6, RZ ;  /* 0x0000000603037227 */ /* 0x000fc800078e00ff */
[----:B------:R-:W-:Y:S01]  /*0580*/  IMAD R0, R3, R0, R6 ;  /* 0x0000000003007224 */ /* 0x000fe200078e0206 */
[----:B------:R-:W-:Y:S04]  /*0590*/  BAR.SYNC.DEFER_BLOCKING 0x0 ;  /* 0x0000000000007b1d */ /* 0x000fe80000010000 */
[----:B------:R-:W-:-:S13]  /*05a0*/  ISETP.GT.U32.AND P1, PT, R7, R0, PT ;  /* 0x000000000700720c */ /* 0x000fda0003f24070 */
[----:B------:R-:W-:Y:S02]  /*05b0*/  @!P1 IMAD.IADD R0, R0, 0x1, -R7 ;  /* 0x0000000100009824 */ /* 0x000fe400078e0a07 */
[----:B------:R-:W-:Y:S01]  /*05c0*/  @!P1 VIADD R3, R3, 0x1 ;  /* 0x0000000103039836 */ /* 0x000fe20000000000 */
[----:B------:R-:W-:Y:S02]  /*05d0*/  ISETP.NE.AND P1, PT, R4, RZ, PT ;  /* 0x000000ff0400720c */ /* 0x000fe40003f25270 */
[----:B------:R-:W-:Y:S02]  /*05e0*/  ISETP.GE.U32.AND P0, PT, R0, R7, PT ;  /* 0x000000070000720c */ /* 0x000fe40003f06070 */
[----:B------:R-:W-:-:S04]  /*05f0*/  LOP3.LUT R0, R5, R4, RZ, 0x3c, !PT ;  /* 0x0000000405007212 */ /* 0x000fc800078e3cff */
[----:B------:R-:W-:Y:S01]  /*0600*/  ISETP.GE.AND P2, PT, R0, RZ, PT ;  /* 0x000000ff0000720c */ /* 0x000fe20003f46270 */
[----:B------:R-:W-:-:S06]  /*0610*/  VIADD R0, R42, 0x3f ;  /* 0x0000003f2a007836 */ /* 0x000fcc0000000000 */
[----:B------:R-:W-:-:S04]  /*0620*/  @P0 VIADD R3, R3, 0x1 ;  /* 0x0000000103030836 */ /* 0x000fc80000000000 */
[----:B------:R-:W-:Y:S01]  /*0630*/  IMAD.MOV.U32 R2, RZ, RZ, R3 ;  /* 0x000000ffff027224 */ /* 0x000fe200078e0003 */
[----:B------:R-:W-:-:S03]  /*0640*/  SHF.R.S32.HI R3, RZ, 0x1f, R0 ;  /* 0x0000001fff037819 */ /* 0x000fc60000011400 */
[----:B------:R-:W-:Y:S01]  /*0650*/  @!P2 IMAD.MOV R2, RZ, RZ, -R2 ;  /* 0x000000ffff02a224 */ /* 0x000fe200078e0a02 */
[----:B------:R-:W-:Y:S02]  /*0660*/  @!P1 LOP3.LUT R2, RZ, R4, RZ, 0x33, !PT ;  /* 0x00000004ff029212 */ /* 0x000fe400078e33ff */
[----:B------:R-:W-:-:S03]  /*0670*/  LEA.HI R3, R3, R0, RZ, 0x6 ;  /* 0x0000000003037211 */ /* 0x000fc600078f30ff */
[----:B------:R-:W-:Y:S02]  /*0680*/  IMAD.SHL.U32 R10, R2, 0x8, RZ ;  /* 0x00000008020a7824 */ /* 0x000fe400078e00ff */
[----:B------:R-:W-:-:S03]  /*0690*/  IMAD.MOV R2, RZ, RZ, -R2 ;  /* 0x000000ffff027224 */ /* 0x000fc600078e0a02 */
[----:B------:R-:W-:Y:S01]  /*06a0*/  LEA.HI.SX32 R3, R3, -R10, 0x1a ;  /* 0x8000000a03037211 */ /* 0x000fe200078fd2ff */
[----:B------:R-:W-:-:S03]  /*06b0*/  IMAD R12, R4, R2, R5 ;  /* 0x00000002040c7224 */ /* 0x000fc600078e0205 */
[----:B------:R-:W-:Y:S02]  /*06c0*/  VIMNMX R11, PT, PT, R3, 0x8, PT ;  /* 0x00000008030b7848 */ /* 0x000fe40003fe0100 */
[----:B------:R-:W-:Y:S02]  /*06d0*/  IABS R9, R12 ;  /* 0x0000000c00097213 */ /* 0x000fe40000000000 */
[-C--:B------:R-:W-:Y:S02]  /*06e0*/  IABS R7, R11.reuse ;  /* 0x0000000b00077213 */ /* 0x080fe40000000000 */
[----:B------:R-:W-:Y:S02]  /*06f0*/  IABS R4, R11 ;  /* 0x0000000b00047213 */ /* 0x000fe40000000000 */
[----:B------:R-:W1:Y:S08]  /*0700*/  I2F.RP R0, R7 ;  /* 0x0000000700007306 */ /* 0x000e700000209400 */
[----:B-1----:R-:W1:Y:S02]  /*0710*/  MUFU.RCP R0, R0 ;  /* 0x0000000000007308 */ /* 0x002e640000001000 */
[----:B-1----:R-:W-:-:S06]  /*0720*/  VIADD R3, R0, 0xffffffe ;  /* 0x0ffffffe00037836 */ /* 0x002fcc0000000000 */
[----:B------:R-:W1:Y:S02]  /*0730*/  F2I.FTZ.U32.TRUNC.NTZ R3, R3 ;  /* 0x0000000300037305 */ /* 0x000e64000021f000 */
[----:B-1----:R-:W-:-:S04]  /*0740*/  IMAD.MOV R6, RZ, RZ, -R3 ;  /* 0x000000ffff067224 */ /* 0x002fc800078e0a03 */
[----:B------:R-:W-:-:S04]  /*0750*/  IMAD.MOV.U32 R2, RZ, RZ, R6 ;  /* 0x000000ffff027224 */ /* 0x000fc800078e0006 */
[----:B------:R-:W-:Y:S02]  /*0760*/  IMAD R5, R2, R7, RZ ;  /* 0x0000000702057224 */ /* 0x000fe400078e02ff */
[----:B------:R-:W-:-:S04]  /*0770*/  IMAD.MOV.U32 R2, RZ, RZ, RZ ;  /* 0x000000ffff027224 */ /* 0x000fc800078e00ff */
[----:B------:R-:W-:-:S04]  /*0780*/  IMAD.HI.U32 R2, R3, R5, R2 ;  /* 0x0000000503027227 */ /* 0x000fc800078e0002 */
[----:B------:R-:W-:Y:S02]  /*0790*/  IMAD.MOV R3, RZ, RZ, -R4 ;  /* 0x000000ffff037224 */ /* 0x000fe400078e0a04 */
[----:B------:R-:W-:-:S04]  /*07a0*/  IMAD.HI.U32 R0, R2, R9, RZ ;  /* 0x0000000902007227 */ /* 0x000fc800078e00ff */
[----:B------:R-:W-:Y:S02]  /*07b0*/  IMAD R2, R0, R3, R9 ;  /* 0x0000000300027224 */ /* 0x000fe400078e0209 */
[----:B------:R-:W1:Y:S03]  /*07c0*/  I2F.RP R3, R8 ;  /* 0x0000000800037306 */ /* 0x000e660000209400 */
[----:B------:R-:W-:-:S05]  /*07d0*/  ISETP.GT.U32.AND P1, PT, R7, R2, PT ;  /* 0x000000020700720c */ /* 0x000fca0003f24070 */
[----:B-1----:R-:W1:Y:S08]  /*07e0*/  MUFU.RCP R3, R3 ;  /* 0x0000000300037308 */ /* 0x002e700000001000 */
[----:B------:R-:W-:Y:S02]  /*07f0*/  @!P1 IMAD.IADD R2, R2, 0x1, -R7 ;  /* 0x0000000102029824 */ /* 0x000fe400078e0a07 */
[----:B------:R-:W-:Y:S01]  /*0800*/  @!P1 VIADD R0, R0, 0x1 ;  /* 0x0000000100009836 */ /* 0x000fe20000000000 */
[----:B------:R-:W-:-:S02]  /*0810*/  ISETP.NE.AND P1, PT, R11, RZ, PT ;  /* 0x000000ff0b00720c */ /* 0x000fc40003f25270 */
[----:B------:R-:W-:Y:S02]  /*0820*/  ISETP.GE.U32.AND P0, PT, R2, R7, PT ;  /* 0x000000070200720c */ /* 0x000fe40003f06070 */
[----:B------:R-:W-:-:S04]  /*0830*/  LOP3.LUT R2, R12, R11, RZ, 0x3c, !PT ;  /* 0x0000000b0c027212 */ /* 0x000fc800078e3cff */
[----:B------:R-:W-:Y:S02]  /*0840*/  ISETP.GE.AND P2, PT, R2, RZ, PT ;  /* 0x000000ff0200720c */ /* 0x000fe40003f46270 */
[----:B------:R-:W-:Y:S01]  /*0850*/  IABS R2, R43 ;  /* 0x0000002b00027213 */ /* 0x000fe20000000000 */
[----:B-1----:R-:W-:-:S03]  /*0860*/  VIADD R4, R3, 0xffffffe ;  /* 0x0ffffffe03047836 */ /* 0x002fc60000000000 */
[----:B------:R-:W1:Y:S01]  /*0870*/  I2F.RP R6, R2 ;  /* 0x0000000200067306 */ /* 0x000e620000209400 */
[----:B------:R-:W-:Y:S01]  /*0880*/  @P0 VIADD R0, R0, 0x1 ;  /* 0x0000000100000836 */ /* 0x000fe20000000000 */
[----:B------:R-:W-:-:S03]  /*0890*/  LOP3.LUT R3, R186, 0x3f, RZ, 0xc0, !PT ;  /* 0x0000003fba037812 */ /* 0x000fc600078ec0ff */
[----:B------:R-:W-:-:S03]  /*08a0*/  IMAD.MOV.U32 R9, RZ, RZ, R0 ;  /* 0x000000ffff097224 */ /* 0x000fc600078e0000 */
[----:B------:R2:W3:Y:S01]  /*08b0*/  F2I.FTZ.U32.TRUNC.NTZ R5, R4 ;  /* 0x0000000400057305 */ /* 0x0004e2000021f000 */
[----:B------:R-:W-:Y:S01]  /*08c0*/  @!P2 IMAD.MOV R9, RZ, RZ, -R9 ;  /* 0x000000ffff09a224 */ /* 0x000fe200078e0a09 */
[----:B------:R-:W-:-:S05]  /*08d0*/  @!P1 LOP3.LUT R9, RZ, R11, RZ, 0x33, !PT ;  /* 0x0000000bff099212 */ /* 0x000fca00078e33ff */
[----:B------:R-:W-:Y:S01]  /*08e0*/  IMAD.MOV R0, RZ, RZ, -R9 ;  /* 0x000000ffff007224 */ /* 0x000fe200078e0a09 */
[----:B-1----:R-:W1:Y:S01]  /*08f0*/  MUFU.RCP R6, R6 ;  /* 0x0000000600067308 */ /* 0x002e620000001000 */
[----:B--2---:R-:W-:Y:S02]  /*0900*/  IMAD.MOV.U32 R4, RZ, RZ, RZ ;  /* 0x000000ffff047224 */ /* 0x004fe400078e00ff */
[----:B------:R-:W-:-:S04]  /*0910*/  IMAD R0, R11, R0, R12 ;  /* 0x000000000b007224 */ /* 0x000fc800078e020c */
[----:B------:R-:W-:Y:S02]  /*0920*/  IMAD.IADD R0, R10, 0x1, R0 ;  /* 0x000000010a007824 */ /* 0x000fe400078e0200 */
[----:B---3--:R-:W-:Y:S01]  /*0930*/  IMAD.MOV R7, RZ, RZ, -R5 ;  /* 0x000000ffff077224 */ /* 0x008fe200078e0a05 */
[----:B------:R-:W2:Y:S01]  /*0940*/  LDS R10, [UR10] ;  /* 0x0000000aff0a7984 */ /* 0x000ea20008000800 */
[----:B------:R-:W-:Y:S02]  /*0950*/  IMAD R13, R0, 0x40, R3 ;  /* 0x00000040000d7824 */ /* 0x000fe400078e0203 */
[----:B------:R-:W-:-:S03]  /*0960*/  IMAD R3, R7, R8, RZ ;  /* 0x0000000807037224 */ /* 0x000fc600078e02ff */
[----:B------:R-:W-:Y:S01]  /*0970*/  IABS R0, R13 ;  /* 0x0000000d00007213 */ /* 0x000fe20000000000 */
[----:B-1----:R-:W-:Y:S01]  /*0980*/  VIADD R7, R6, 0xffffffe ;  /* 0x0ffffffe06077836 */ /* 0x002fe20000000000 */
[----:B------:R-:W-:Y:S01]  /*0990*/  BAR.SYNC.DEFER_BLOCKING 0x0 ;  /* 0x0000000000007b1d */ /* 0x000fe20000010000 */
[----:B------:R-:W-:Y:S01]  /*09a0*/  IMAD.HI.U32 R4, R5, R3, R4 ;  /* 0x0000000305047227 */ /* 0x000fe200078e0004 */
[----:B------:R-:W-:-:S03]  /*09b0*/  ISETP.GE.AND P3, PT, R13, RZ, PT ;  /* 0x000000ff0d00720c */ /* 0x000fc60003f66270 */
[----:B------:R-:W-:Y:S01]  /*09c0*/  IMAD.MOV.U32 R3, RZ, RZ, R0 ;  /* 0x000000ffff037224 */ /* 0x000fe200078e0000 */
[----:B------:R-:W1:Y:S01]  /*09d0*/  F2I.FTZ.U32.TRUNC.NTZ R5, R7 ;  /* 0x0000000700057305 */ /* 0x000e62000021f000 */
[----:B------:R-:W-:Y:S01]  /*09e0*/  IMAD.SHL.U32 R0, R9, 0x20, RZ ;  /* 0x0000002009007824 */ /* 0x000fe200078e00ff */
[----:B------:R3:W-:Y:S01]  /*09f0*/  STL [R1+0x4], R13 ;  /* 0x0000040d01007387 */ /* 0x0007e20000100800 */
[----:B------:R-:W-:-:S04]  /*0a00*/  IMAD.HI.U32 R4, R4, R3, RZ ;  /* 0x0000000304047227 */ /* 0x000fc800078e00ff */
[----:B------:R-:W-:Y:S02]  /*0a10*/  IMAD.MOV R4, RZ, RZ, -R4 ;  /* 0x000000ffff047224 */ /* 0x000fe400078e0a04 */
[----:B------:R-:W-:Y:S02]  /*0a20*/  VIADD R20, R0, 0x1f ;  /* 0x0000001f00147836 */ /* 0x000fe40000000000 */
[----:B------:R-:W-:Y:S02]  /*0a30*/  IMAD R3, R8, R4, R3 ;  /* 0x0000000408037224 */ /* 0x000fe400078e0203 */
[----:B------:R-:W-:Y:S01]  /*0a40*/  IMAD.SHL.U32 R4, R184, 0x200000, RZ ;  /* 0x00200000b8047824 */ /* 0x000fe200078e00ff */
[----:B------:R-:W-:Y:S01]  /*0a50*/  IABS R11, R20 ;  /* 0x00000014000b7213 */ /* 0x000fe20000000000 */
[----:B-1----:R-:W-:Y:S01]  /*0a60*/  IMAD.MOV R6, RZ, RZ, -R5 ;  /* 0x000000ffff067224 */ /* 0x002fe200078e0a05 */
[----:B------:R-:W-:Y:S01]  /*0a70*/  ISETP.GT.U32.AND P0, PT, R8, R3, PT ;  /* 0x000000030800720c */ /* 0x000fe20003f04070 */
[----:B------:R-:W-:Y:S01]  /*0a80*/  VIADD R14, R0, 0x3 ;  /* 0x00000003000e7836 */ /* 0x000fe20000000000 */
[----:B------:R-:W-:Y:S01]  /*0a90*/  LOP3.LUT R4, R4, 0x600000, RZ, 0xc0, !PT ;  /* 0x0060000004047812 */ /* 0x000fe200078ec0ff */
[----:B------:R-:W-:-:S02]  /*0aa0*/  IMAD.MOV.U32 R9, RZ, RZ, R6 ;  /* 0x000000ffff097224 */ /* 0x000fc400078e0006 */
[----:B------:R-:W-:Y:S01]  /*0ab0*/  VIADD R6, R0, 0x1 ;  /* 0x0000000100067836 */ /* 0x000fe20000000000 */
[----:B------:R-:W-:Y:S01]  /*0ac0*/  R2UR UR11, R4 ;  /* 0x00000000040b72ca */ /* 0x000fe200000e0000 */
[----:B------:R-:W-:Y:S01]  /*0ad0*/  IMAD R7, R9, R2, RZ ;  /* 0x0000000209077224 */ /* 0x000fe200078e02ff */
[----:B------:R-:W-:Y:S01]  /*0ae0*/  IABS R12, R14 ;  /* 0x0000000e000c7213 */ /* 0x000fe20000000000 */
[----:B------:R-:W-:Y:S01]  /*0af0*/  IMAD.MOV.U32 R4, RZ, RZ, RZ ;  /* 0x000000ffff047224 */ /* 0x000fe200078e00ff */
[----:B------:R-:W-:Y:S01]  /*0b00*/  IABS R9, R6 ;  /* 0x0000000600097213 */ /* 0x000fe20000000000 */
[----:B------:R-:W-:Y:S01]  /*0b10*/  VIADD R16, R0, 0x6 ;  /* 0x0000000600107836 */ /* 0x000fe20000000000 */
[----:B--2---:R-:W-:Y:S01]  /*0b20*/  R2UR UR9, R10 ;  /* 0x000000000a0972ca */ /* 0x004fe200000e0000 */
[----:B------:R-:W-:Y:S01]  /*0b30*/  IMAD.HI.U32 R5, R5, R7, R4 ;  /* 0x0000000705057227 */ /* 0x000fe200078e0004 */
[----:B------:R-:W-:Y:S02]  /*0b40*/  ISETP.GE.AND P1, PT, R6, RZ, PT ;  /* 0x000000ff0600720c */ /* 0x000fe40003f26270 */
[----:B------:R-:W-:Y:S01]  /*0b50*/  ISETP.GE.AND P4, PT, R14, RZ, PT ;  /* 0x000000ff0e00720c */ /* 0x000fe20003f86270 */
[----:B------:R-:W-:Y:S01]  /*0b60*/  @!P0 IMAD.IADD R3, R3, 0x1, -R8 ;  /* 0x0000000103038824 */ /* 0x000fe200078e0a08 */
[----:B------:R-:W-:Y:S01]  /*0b70*/  ISETP.NE.AND P0, PT, R42, RZ, PT ;  /* 0x000000ff2a00720c */ /* 0x000fe20003f05270 */
[----:B------:R-:W-:Y:S01]  /*0b80*/  IMAD.HI.U32 R4, R5, R11, RZ ;  /* 0x0000000b05047227 */ /* 0x000fe200078e00ff */
[----:B------:R-:W-:-:S02]  /*0b90*/  IABS R17, R16 ;  /* 0x0000001000117213 */ /* 0x000fc40000000000 */
[----:B------:R-:W-:Y:S01]  /*0ba0*/  ISETP.GT.U32.AND P2, PT, R8, R3, PT ;  /* 0x000000030800720c */ /* 0x000fe20003f44070 */
[----:B------:R-:W-:Y:S02]  /*0bb0*/  IMAD.MOV R4, RZ, RZ, -R4 ;  /* 0x000000ffff047224 */ /* 0x000fe400078e0a04 */
[----:B------:R-:W-:Y:S01]  /*0bc0*/  VIADD R7, R0, 0x2 ;  /* 0x0000000200077836 */ /* 0x000fe20000000000 */
[----:B------:R-:W-:Y:S01]  /*0bd0*/  UIADD3 UR11, UPT, UPT, UR9, UR11, URZ ;  /* 0x0000000b090b7290 */ /* 0x000fe2000fffe0ff */
[C---:B------:R-:W-:Y:S02]  /*0be0*/  IMAD R11, R2.reuse, R4, R11 ;  /* 0x00000004020b7224 */ /* 0x040fe400078e020b */
[----:B------:R-:W-:Y:S01]  /*0bf0*/  IMAD.HI.U32 R4, R5, R9, RZ ;  /* 0x0000000905047227 */ /* 0x000fe200078e00ff */
[----:B------:R-:W-:Y:S02]  /*0c00*/  IABS R10, R7 ;  /* 0x00000007000a7213 */ /* 0x000fe40000000000 */
[----:B------:R-:W-:Y:S01]  /*0c10*/  ISETP.GT.U32.AND P5, PT, R2, R11, PT ;  /* 0x0000000b0200720c */ /* 0x000fe20003fa4070 */
[----:B------:R-:W-:Y:S01]  /*0c20*/  VIADD R14, R0, 0x5 ;  /* 0x00000005000e7836 */ /* 0x000fe20000000000 */
[----:B------:R-:W-:Y:S01]  /*0c30*/  ISETP.GE.AND P6, PT, R7, RZ, PT ;  /* 0x000000ff0700720c */ /* 0x000fe20003fc6270 */
[----:B------:R-:W-:-:S04]  /*0c40*/  IMAD.HI.U32 R6, R5, R10, RZ ;  /* 0x0000000a05067227 */ /* 0x000fc800078e00ff */
[----:B------:R-:W-:Y:S02]  /*0c50*/  @!P2 IMAD.IADD R3, R3, 0x1, -R8 ;  /* 0x000000010303a824 */ /* 0x000fe400078e0a08 */
[----:B------:R-:W-:Y:S02]  /*0c60*/  IMAD.MOV R8, RZ, RZ, -R4 ;  /* 0x000000ffff087224 */ /* 0x000fe400078e0a04 */
[----:B------:R-:W-:-:S04]  /*0c70*/  IMAD.HI.U32 R7, R5, R12, RZ ;  /* 0x0000000c05077227 */ /* 0x000fc800078e00ff */
[----:B---3--:R-:W-:Y:S02]  /*0c80*/  IMAD.MOV R13, RZ, RZ, -R6 ;  /* 0x000000ffff0d7224 */ /* 0x008fe400078e0a06 */
[----:B------:R-:W-:Y:S02]  /*0c90*/  IMAD.MOV.U32 R4, RZ, RZ, R3 ;  /* 0x000000ffff047224 */ /* 0x000fe400078e0003 */
[C---:B------:R-:W-:Y:S02]  /*0ca0*/  IMAD R3, R2.reuse, R8, R9 ;  /* 0x0000000802037224 */ /* 0x040fe400078e0209 */
[----:B------:R-:W-:Y:S02]  /*0cb0*/  IMAD.MOV R15, RZ, RZ, -R7 ;  /* 0x000000ffff0f7224 */ /* 0x000fe400078e0a07 */
[C---:B------:R-:W-:Y:S01]  /*0cc0*/  IMAD R7, R2.reuse, R13, R10 ;  /* 0x0000000d02077224 */ /* 0x040fe200078e020a */
[----:B------:R-:W-:Y:S01]  /*0cd0*/  ISETP.GT.U32.AND P2, PT, R2, R3, PT ;  /* 0x000000030200720c */ /* 0x000fe20003f44070 */
[----:B------:R-:W-:-:S02]  /*0ce0*/  @!P5 IMAD.IADD R11, R11, 0x1, -R2 ;  /* 0x000000010b0bd824 */ /* 0x000fc400078e0a02 */
[----:B------:R-:W-:Y:S01]  /*0cf0*/  @!P3 IMAD.MOV R4, RZ, RZ, -R4 ;  /* 0x000000ffff04b224 */ /* 0x000fe200078e0a04 */
[C---:B------:R-:W-:Y:S01]  /*0d00*/  ISETP.GT.U32.AND P3, PT, R2.reuse, R7, PT ;  /* 0x000000070200720c */ /* 0x040fe20003f64070 */
[C---:B------:R-:W-:Y:S01]  /*0d10*/  IMAD R9, R2.reuse, R15, R12 ;  /* 0x0000000f02097224 */ /* 0x040fe200078e020c */
[----:B------:R-:W-:Y:S01]  /*0d20*/  ISETP.GT.U32.AND P5, PT, R2, R11, PT ;  /* 0x0000000b0200720c */ /* 0x000fe20003fa4070 */
[C---:B------:R-:W-:Y:S01]  /*0d30*/  VIADD R12, R0.reuse, 0x4 ;  /* 0x00000004000c7836 */ /* 0x040fe20000000000 */
[----:B------:R-:W-:Y:S01]  /*0d40*/  @!P0 LOP3.LUT R4, RZ, R42, RZ, 0x33, !PT ;  /* 0x0000002aff048212 */ /* 0x000fe200078e33ff */
[----:B------:R-:W-:Y:S01]  /*0d50*/  VIADD R18, R0, 0x7 ;  /* 0x0000000700127836 */ /* 0x000fe20000000000 */
[----:B------:R-:W-:Y:S01]  /*0d60*/  ISETP.GT.U32.AND P0, PT, R2, R9, PT ;  /* 0x000000090200720c */ /* 0x000fe20003f04070 */
[----:B------:R-:W-:Y:S01]  /*0d70*/  VIADD R22, R0, 0x1e ;  /* 0x0000001e00167836 */ /* 0x000fe20000000000 */
[----:B------:R-:W-:Y:S01]  /*0d80*/  IABS R13, R12 ;  /* 0x0000000c000d7213 */ /* 0x000fe20000000000 */
[----:B------:R-:W-:Y:S01]  /*0d90*/  @!P2 IMAD.IADD R3, R3, 0x1, -R2 ;  /* 0x000000010303a824 */ /* 0x000fe200078e0a02 */
[----:B------:R-:W-:-:S02]  /*0da0*/  IABS R15, R14 ;  /* 0x0000000e000f7213 */ /* 0x000fc40000000000 */
[----:B------:R-:W-:Y:S01]  /*0db0*/  ISETP.GE.AND P2, PT, R20, RZ, PT ;  /* 0x000000ff1400720c */ /* 0x000fe20003f46270 */
[--C-:B------:R-:W-:Y:S01]  /*0dc0*/  @!P3 IMAD.IADD R7, R7, 0x1, -R2.reuse ;  /* 0x000000010707b824 */ /* 0x100fe200078e0a02 */
[----:B------:R-:W-:Y:S01]  /*0dd0*/  IABS R19, R18 ;  /* 0x0000001200137213 */ /* 0x000fe20000000000 */
[----:B------:R-:W-:Y:S01]  /*0de0*/  @!P5 IMAD.IADD R11, R11, 0x1, -R2 ;  /* 0x000000010b0bd824 */ /* 0x000fe200078e0a02 */
[C---:B------:R-:W-:Y:S01]  /*0df0*/  ISETP.GT.U32.AND P5, PT, R2.reuse, R3, PT ;  /* 0x000000030200720c */ /* 0x040fe20003fa4070 */
[C---:B------:R-:W-:Y:S01]  /*0e00*/  IMAD.HI.U32 R6, R5.reuse, R13, RZ ;  /* 0x0000000d05067227 */ /* 0x040fe200078e00ff */
[----:B------:R-:W-:Y:S02]  /*0e10*/  ISETP.GT.U32.AND P3, PT, R2, R7, PT ;  /* 0x000000070200720c */ /* 0x000fe40003f64070 */
[----:B------:R-:W-:Y:S01]  /*0e20*/  IABS R73, R22 ;  /* 0x0000001600497213 */ /* 0x000fe20000000000 */
[----:B------:R-:W-:-:S04]  /*0e30*/  IMAD.HI.U32 R8, R5, R15, RZ ;  /* 0x0000000f05087227 */ /* 0x000fc800078e00ff */
[----:B------:R-:W-:Y:S02]  /*0e40*/  IMAD.MOV R6, RZ, RZ, -R6 ;  /* 0x000000ffff067224 */ /* 0x000fe400078e0a06 */
[----:B------:R-:W-:Y:S02]  /*0e50*/  IMAD.MOV R10, RZ, RZ, -R8 ;  /* 0x000000ffff0a7224 */ /* 0x000fe400078e0a08 */
[C---:B------:R-:W-:Y:S02]  /*0e60*/  IMAD R13, R2.reuse, R6, R13 ;  /* 0x00000006020d7224 */ /* 0x040fe400078e020d */
[--C-:B------:R-:W-:Y:S02]  /*0e70*/  @!P0 IMAD.IADD R9, R9, 0x1, -R2.reuse ;  /* 0x0000000109098824 */ /* 0x100fe400078e0a02 */
[C---:B------:R-:W-:Y:S02]  /*0e80*/  IMAD R15, R2.reuse, R10, R15 ;  /* 0x0000000a020f7224 */ /* 0x040fe400078e020f */
[----:B------:R-:W-:Y:S01]  /*0e90*/  @!P5 IMAD.IADD R3, R3, 0x1, -R2 ;  /* 0x000000010303d824 */ /* 0x000fe200078e0a02 */
[C---:B------:R-:W-:Y:S01]  /*0ea0*/  ISETP.GT.U32.AND P5, PT, R2.reuse, R13, PT ;  /* 0x0000000d0200720c */ /* 0x040fe20003fa4070 */
[----:B------:R-:W-:Y:S01]  /*0eb0*/  IMAD.HI.U32 R6, R5, R17, RZ ;  /* 0x0000001105067227 */ /* 0x000fe200078e00ff */
[----:B------:R-:W-:-:S03]  /*0ec0*/  ISETP.GT.U32.AND P0, PT, R2, R9, PT ;  /* 0x000000090200720c */ /* 0x000fc60003f04070 */
[----:B------:R-:W-:Y:S01]  /*0ed0*/  @!P3 IMAD.IADD R7, R7, 0x1, -R2 ;  /* 0x000000010707b824 */ /* 0x000fe200078e0a02 */
[----:B------:R-:W-:Y:S01]  /*0ee0*/  ISETP.GT.U32.AND P3, PT, R2, R15, PT ;  /* 0x0000000f0200720c */ /* 0x000fe20003f64070 */
[----:B------:R-:W-:Y:S02]  /*0ef0*/  IMAD.MOV R6, RZ, RZ, -R6 ;  /* 0x000000ffff067224 */ /* 0x000fe400078e0a06 */
[----:B------:R-:W-:-:S04]  /*0f00*/  IMAD.HI.U32 R8, R5, R19, RZ ;  /* 0x0000001305087227 */ /* 0x000fc800078e00ff */
[C---:B------:R-:W-:Y:S02]  /*0f10*/  IMAD R17, R2.reuse, R6, R17 ;  /* 0x0000000602117224 */ /* 0x040fe400078e0211 */
[--C-:B------:R-:W-:Y:S02]  /*0f20*/  @!P5 IMAD.IADD R13, R13, 0x1, -R2.reuse ;  /* 0x000000010d0dd824 */ /* 0x100fe400078e0a02 */
[----:B------:R-:W-:Y:S01]  /*0f30*/  IMAD.MOV.U32 R87, RZ, RZ, R11 ;  /* 0x000000ffff577224 */ /* 0x000fe200078e000b */
[----:B------:R-:W-:Y:S01]  /*0f40*/  ISETP.GT.U32.AND P5, PT, R2, R17, PT ;  /* 0x000000110200720c */ /* 0x000fe20003fa4070 */
[----:B------:R-:W-:Y:S01]  /*0f50*/  @!P0 IMAD.IADD R9, R9, 0x1, -R2 ;  /* 0x0000000109098824 */ /* 0x000fe200078e0a02 */
[----:B------:R-:W-:Y:S01]  /*0f60*/  ISETP.GE.AND P0, PT, R14, RZ, PT ;  /* 0x000000ff0e00720c */ /* 0x000fe20003f06270 */
[----:B------:R-:W-:Y:S02]  /*0f70*/  IMAD.MOV R8, RZ, RZ, -R8 ;  /* 0x000000ffff087224 */ /* 0x000fe400078e0a08 */
[----:B------:R-:W-:-:S02]  /*0f80*/  VIADD R14, R0, 0x9 ;  /* 0x00000009000e7836 */ /* 0x000fc40000000000 */
[----:B------:R-:W-:Y:S02]  /*0f90*/  IMAD.MOV.U32 R49, RZ, RZ, R3 ;  /* 0x000000ffff317224 */ /* 0x000fe400078e0003 */
[----:B------:R-:W-:Y:S01]  /*0fa0*/  @!P3 IMAD.IADD R15, R15, 0x1, -R2 ;  /* 0x000000010f0fb824 */ /* 0x000fe200078e0a02 */
[----:B------:R-:W-:Y:S01]  /*0fb0*/  IABS R10, R14 ;  /* 0x0000000e000a7213 */ /* 0x000fe20000000000 */
[----:B------:R-:W-:Y:S01]  /*0fc0*/  @!P2 IMAD.MOV R87, RZ, RZ, -R87 ;  /* 0x000000ffff57a224 */ /* 0x000fe200078e0a57 */
[----:B------:R-:W-:Y:S01]  /*0fd0*/  ISETP.GE.AND P2, PT, R12, RZ, PT ;  /* 0x000000ff0c00720c */ /* 0x000fe20003f46270 */
[C---:B------:R-:W-:Y:S01]  /*0fe0*/  IMAD R19, R2.reuse, R8, R19 ;  /* 0x0000000802137224 */ /* 0x040fe200078e0213 */
[----:B------:R-:W-:Y:S01]  /*0ff0*/  ISETP.GT.U32.AND P3, PT, R2, R13, PT ;  /* 0x0000000d0200720c */ /* 0x000fe20003f64070 */
[----:B------:R-:W-:Y:S02]  /*1000*/  IMAD.MOV.U32 R11, RZ, RZ, R7 ;  /* 0x000000ffff0b7224 */ /* 0x000fe400078e0007 */
[----:B------:R-:W-:-:S02]  /*1010*/  VIADD R12, R0, 0x8 ;  /* 0x00000008000c7836 */ /* 0x000fc40000000000 */
[----:B------:R-:W-:Y:S01]  /*1020*/  @!P1 IMAD.MOV R49, RZ, RZ, -R49 ;  /* 0x000000ffff319224 */ /* 0x000fe200078e0a31 */
[C---:B------:R-:W-:Y:S01]  /*1030*/  ISETP.GT.U32.AND P1, PT, R2.reuse, R15, PT ;  /* 0x0000000f0200720c */ /* 0x040fe20003f24070 */
[----:B------:R-:W-:Y:S01]  /*1040*/  @!P6 IMAD.MOV R11, RZ, RZ, -R11 ;  /* 0x000000ffff0be224 */ /* 0x000fe200078e0a0b */
[----:B------:R-:W-:Y:S01]  /*1050*/  ISETP.GT.U32.AND P6, PT, R2, R19, PT ;  /* 0x000000130200720c */ /* 0x000fe20003fc4070 */
[----:B------:R-:W-:Y:S01]  /*1060*/  IMAD.HI.U32 R6, R5, R10, RZ ;  /* 0x0000000a05067227 */ /* 0x000fe200078e00ff */
[----:B------:R-:W-:-:S03]  /*1070*/  IABS R8, R12 ;  /* 0x0000000c00087213 */ /* 0x000fc60000000000 */
[----:B------:R-:W-:Y:S02]  /*1080*/  IMAD.MOV.U32 R51, RZ, RZ, R9 ;  /* 0x000000ffff337224 */ /* 0x000fe400078e0009 */
[----:B------:R-:W-:Y:S01]  /*1090*/  @!P5 IMAD.IADD R17, R17, 0x1, -R2 ;  /* 0x000000011111d824 */ /* 0x000fe200078e0a02 */
[----:B------:R-:W-:Y:S01]  /*10a0*/  ISETP.GE.AND P5, PT, R16, RZ, PT ;  /* 0x000000ff1000720c */ /* 0x000fe20003fa6270 */
[----:B------:R-:W-:-:S04]  /*10b0*/  IMAD.HI.U32 R3, R5, R8, RZ ;  /* 0x0000000805037227 */ /* 0x000fc800078e00ff */
[----:B------:R-:W-:Y:S02]  /*10c0*/  IMAD.MOV R7, RZ, RZ, -R6 ;  /* 0x000000ffff077224 */ /* 0x000fe400078e0a06 */
[----:B------:R-:W-:Y:S01]  /*10d0*/  @!P4 IMAD.MOV R51, RZ, RZ, -R51 ;  /* 0x000000ffff33c224 */ /* 0x000fe200078e0a33 */
[----:B------:R-:W-:Y:S01]  /*10e0*/  ISETP.GT.U32.AND P4, PT, R2, R17, PT ;  /* 0x000000110200720c */ /* 0x000fe20003f84070 */
[----:B------:R-:W-:Y:S02]  /*10f0*/  IMAD.MOV R3, RZ, RZ, -R3 ;  /* 0x000000ffff037224 */ /* 0x000fe400078e0a03 */
[----:B------:R-:W-:Y:S01]  /*1100*/  @!P1 IMAD.IADD R15, R15, 0x1, -R2 ;  /* 0x000000010f0f9824 */ /* 0x000fe200078e0a02 */
[----:B------:R-:W-:Y:S01]  /*1110*/  ISETP.GE.AND P1, PT, R12, RZ, PT ;  /* 0x000000ff0c00720c */ /* 0x000fe20003f26270 */
[----:B------:R-:W-:Y:S02]  /*1120*/  IMAD R7, R2, R7, R10 ;  /* 0x0000000702077224 */ /* 0x000fe400078e020a */
[----:B------:R-:W-:-:S02]  /*1130*/  @!P6 IMAD.IADD R19, R19, 0x1, -R2 ;  /* 0x000000011313e824 */ /* 0x000fc400078e0a02 */
[----:B------:R-:W-:Y:S01]  /*1140*/  @!P3 IMAD.IADD R13, R13, 0x1, -R2 ;  /* 0x000000010d0db824 */ /* 0x000fe200078e0a02 */
[----:B------:R-:W-:Y:S01]  /*1150*/  ISETP.GE.AND P3, PT, R18, RZ, PT ;  /* 0x000000ff1200720c */ /* 0x000fe20003f66270 */
[C---:B------:R-:W-:Y:S01]  /*1160*/  IMAD R3, R2.reuse, R3, R8 ;  /* 0x0000000302037224 */ /* 0x040fe200078e0208 */
[C---:B------:R-:W-:Y:S01]  /*1170*/  ISETP.GT.U32.AND P6, PT, R2.reuse, R19, PT ;  /* 0x000000130200720c */ /* 0x040fe20003fc4070 */
[----:B------:R-:W-:Y:S01]  /*1180*/  @!P0 IMAD.MOV R15, RZ, RZ, -R15 ;  /* 0x000000ffff0f8224 */ /* 0x000fe200078e0a0f */
[C---:B------:R-:W-:Y:S01]  /*1190*/  ISETP.GT.U32.AND P0, PT, R2.reuse, R7, PT ;  /* 0x000000070200720c */ /* 0x040fe20003f04070 */
[----:B------:R-:W-:Y:S01]  /*11a0*/  @!P2 IMAD.MOV R13, RZ, RZ, -R13 ;  /* 0x000000ffff0da224 */ /* 0x000fe200078e0a0d */
[----:B------:R-:W-:Y:S01]  /*11b0*/  ISETP.GT.U32.AND P2, PT, R2, R3, PT ;  /* 0x000000030200720c */ /* 0x000fe20003f44070 */
[----:B------:R-:W-:Y:S02]  /*11c0*/  VIADD R6, R0, 0xa ;  /* 0x0000000a00067836 */ /* 0x000fe40000000000 */
[--C-:B------:R-:W-:Y:S01]  /*11d0*/  @!P4 IMAD.IADD R17, R17, 0x1, -R2.reuse ;  /* 0x000000011111c824 */ /* 0x100fe200078e0a02 */
[----:B------:R-:W-:Y:S01]  /*11e0*/  ISETP.GE.AND P4, PT, R14, RZ, PT ;  /* 0x000000ff0e00720c */ /* 0x000fe20003f86270 */
[----:B------:R-:W-:Y:S01]  /*11f0*/  VIADD R8, R0, 0xc ;  /* 0x0000000c00087836 */ /* 0x000fe20000000000 */
[----:B------:R-:W-:Y:S01]  /*1200*/  IABS R9, R6 ;  /* 0x0000000600097213 */ /* 0x000fe20000000000 */
[----:B------:R-:W-:Y:S01]  /*1210*/  @!P5 IMAD.MOV R17, RZ, RZ, -R17 ;  /* 0x000000ffff11d224 */ /* 0x000fe200078e0a11 */
[----:B------:R-:W-:Y:S01]  /*1220*/  ISETP.GE.AND P5, PT, R6, RZ, PT ;  /* 0x000000ff0600720c */ /* 0x000fe20003fa6270 */
[----:B------:R-:W-:Y:S01]  /*1230*/  VIADD R6, R0, 0xb ;  /* 0x0000000b00067836 */ /* 0x000fe20000000000 */
[----:B------:R-:W-:Y:S01]  /*1240*/  IABS R27, R8 ;  /* 0x00000008001b7213 */ /* 0x000fe20000000000 */
[----:B------:R-:W-:-:S02]  /*1250*/  @!P0 IMAD.IADD R7, R7, 0x1, -R2 ;  /* 0x0000000107078824 */ /* 0x000fc400078e0a02 */
[--C-:B------:R-:W-:Y:S01]  /*1260*/  @!P6 IMAD.IADD R19, R19, 0x1, -R2.reuse ;  /* 0x000000011313e824 */ /* 0x100fe200078e0a02 */
[----:B------:R-:W-:Y:S01]  /*1270*/  ISETP.GE.AND P6, PT, R6, RZ, PT ;  /* 0x000000ff0600720c */ /* 0x000fe20003fc6270 */
[----:B------:R-:W-:Y:S01]  /*1280*/  @!P2 IMAD.IADD R3, R3, 0x1, -R2 ;  /* 0x000000010303a824 */ /* 0x000fe200078e0a02 */
[----:B------:R-:W-:Y:S01]  /*1290*/  IABS R21, R6 ;  /* 0x0000000600157213 */ /* 0x000fe20000000000 */
[----:B------:R-:W-:Y:S01]  /*12a0*/  IMAD.HI.U32 R6, R5, R9, RZ ;  /* 0x0000000905067227 */ /* 0x000fe200078e00ff */
[C---:B------:R-:W-:Y:S02]  /*12b0*/  ISETP.GT.U32.AND P0, PT, R2.reuse, R7, PT ;  /* 0x000000070200720c */ /* 0x040fe40003f04070 */
[----:B------:R-:W-:Y:S01]  /*12c0*/  ISETP.GT.U32.AND P2, PT, R2, R3, PT ;  /* 0x000000030200720c */ /* 0x000fe20003f44070 */
[----:B------:R-:W-:Y:S02]  /*12d0*/  IMAD.MOV R6, RZ, RZ, -R6 ;  /* 0x000000ffff067224 */ /* 0x000fe400078e0a06 */
[----:B------:R-:W-:-:S02]  /*12e0*/  VIADD R12, R0, 0xd ;  /* 0x0000000d000c7836 */ /* 0x000fc40000000000 */
[----:B------:R-:W-:Y:S02]  /*12f0*/  IMAD R9, R2, R6, R9 ;  /* 0x0000000602097224 */ /* 0x000fe400078e0209 */
[----:B------:R-:W-:Y:S01]  /*1300*/  IMAD.HI.U32 R6, R5, R21, RZ ;  /* 0x0000001505067227 */ /* 0x000fe200078e00ff */
[----:B------:R-:W-:-:S03]  /*1310*/  IABS R10, R12 ;  /* 0x0000000c000a7213 */ /* 0x000fc60000000000 */
[----:B------:R-:W-:Y:S02]  /*1320*/  IMAD.MOV R6, RZ, RZ, -R6 ;  /* 0x000000ffff067224 */ /* 0x000fe400078e0a06 */
[--C-:B------:R-:W-:Y:S01]  /*1330*/  @!P0 IMAD.IADD R7, R7, 0x1, -R2.reuse ;  /* 0x0000000107078824 */ /* 0x100fe200078e0a02 */
[----:B------:R-:W-:Y:S01]  /*1340*/  ISETP.GE.AND P0, PT, R12, RZ, PT ;  /* 0x000000ff0c00720c */ /* 0x000fe20003f06270 */
[----:B------:R-:W-:Y:S01]  /*1350*/  @!P2 IMAD.IADD R3, R3, 0x1, -R2 ;  /* 0x000000010303a824 */ /* 0x000fe200078e0a02 */
[C---:B------:R-:W-:Y:S01]  /*1360*/  ISETP.GT.U32.AND P2, PT, R2.reuse, R9, PT ;  /* 0x000000090200720c */ /* 0x040fe20003f44070 */
[----:B------:R-:W-:Y:S02]  /*1370*/  IMAD R21, R2, R6, R21 ;  /* 0x0000000602157224 */ /* 0x000fe400078e0215 */
[----:B------:R-:W-:Y:S02]  /*1380*/  IMAD.MOV.U32 R57, RZ, RZ, R7 ;  /* 0x000000ffff397224 */ /* 0x000fe400078e0007 */
[----:B------:R-:W-:Y:S01]  /*1390*/  @!P3 IMAD.MOV R19, RZ, RZ, -R19 ;  /* 0x000000ffff13b224 */ /* 0x000fe200078e0a13 */
[----:B------:R-:W-:Y:S01]  /*13a0*/  ISETP.GE.AND P3, PT, R8, RZ, PT ;  /* 0x000000ff0800720c */ /* 0x000fe20003f66270 */
[----:B------:R-:W-:Y:S01]  /*13b0*/  @!P4 IMAD.MOV R57, RZ, RZ, -R57 ;  /* 0x000000ffff39c224 */ /* 0x000fe200078e0a39 */
[----:B------:R-:W-:Y:S01]  /*13c0*/  ISETP.GT.U32.AND P4, PT, R2, R21, PT ;  /* 0x000000150200720c */ /* 0x000fe20003f84070 */
[----:B------:R-:W-:-:S04]  /*13d0*/  IMAD.HI.U32 R8, R5, R27, RZ ;  /* 0x0000001b05087227 */ /* 0x000fc800078e00ff */
[----:B------:R-:W-:Y:S02]  /*13e0*/  IMAD.MOV R8, RZ, RZ, -R8 ;  /* 0x000000ffff087224 */ /* 0x000fe400078e0a08 */
[----:B------:R-:W-:Y:S02]  /*13f0*/  IMAD.MOV.U32 R6, RZ, RZ, R10 ;  /* 0x000000ffff067224 */ /* 0x000fe400078e000a */
[----:B------:R-:W-:Y:S02]  /*1400*/  IMAD.MOV.U32 R23, RZ, RZ, R3 ;  /* 0x000000ffff177224 */ /* 0x000fe400078e0003 */
[----:B------:R-:W-:Y:S02]  /*1410*/  @!P2 IMAD.IADD R9, R9, 0x1, -R2 ;  /* 0x000000010909a824 */ /* 0x000fe400078e0a02 */
[----:B------:R-:W-:Y:S02]  /*1420*/  IMAD R27, R2, R8, R27 ;  /* 0x00000008021b7224 */ /* 0x000fe400078e021b */
[----:B------:R-:W-:-:S02]  /*1430*/  VIADD R8, R0, 0xe ;  /* 0x0000000e00087836 */ /* 0x000fc40000000000 */
[----:B------:R-:W-:-:S03]  /*1440*/  IMAD.HI.U32 R3, R5, R6, RZ ;  /* 0x0000000605037227 */ /* 0x000fc600078e00ff */
[----:B------:R-:W-:Y:S01]  /*1450*/  ISETP.GE.AND P2, PT, R8, RZ, PT ;  /* 0x000000ff0800720c */ /* 0x000fe20003f46270 */
[----:B------:R-:W-:Y:S01]  /*1460*/  @!P1 IMAD.MOV R23, RZ, RZ, -R23 ;  /* 0x000000ffff179224 */ /* 0x000fe200078e0a17 */
[----:B------:R-:W-:Y:S01]  /*1470*/  ISETP.GT.U32.AND P1, PT, R2, R9, PT ;  /* 0x000000090200720c */ /* 0x000fe20003f24070 */
[----:B------:R-:W-:Y:S01]  /*1480*/  @!P4 IMAD.IADD R21, R21, 0x1, -R2 ;  /* 0x000000011515c824 */ /* 0x000fe200078e0a02 */
[----:B------:R-:W-:Y:S01]  /*1490*/  IABS R8, R8 ;  /* 0x0000000800087213 */ /* 0x000fe20000000000 */
[----:B------:R-:W-:Y:S02]  /*14a0*/  VIADD R14, R0, 0xf ;  /* 0x0000000f000e7836 */ /* 0x000fe40000000000 */
[----:B------:R-:W-:Y:S01]  /*14b0*/  IMAD.MOV R3, RZ, RZ, -R3 ;  /* 0x000000ffff037224 */ /* 0x000fe200078e0a03 */
[----:B------:R-:W-:Y:S01]  /*14c0*/  ISETP.GT.U32.AND P4, PT, R2, R21, PT ;  /* 0x000000150200720c */ /* 0x000fe20003f84070 */
[----:B------:R-:W-:Y:S01]  /*14d0*/  VIADD R16, R0, 0x10 ;  /* 0x0000001000107836 */ /* 0x000fe20000000000 */
[----:B------:R-:W-:Y:S01]  /*14e0*/  IABS R31, R14 ;  /* 0x0000000e001f7213 */ /* 0x000fe20000000000 */
[----:B------:R-:W-:-:S02]  /*14f0*/  IMAD R3, R2, R3, R6 ;  /* 0x0000000302037224 */ /* 0x000fc400078e0206 */
[----:B------:R-:W-:Y:S01]  /*1500*/  IMAD.HI.U32 R6, R5, R8, RZ ;  /* 0x0000000805067227 */ /* 0x000fe200078e00ff */
[----:B------:R-:W-:-:S03]  /*1510*/  IABS R33, R16 ;  /* 0x0000001000217213 */ /* 0x000fc60000000000 */
[----:B------:R-:W-:-:S04]  /*1520*/  IMAD.HI.U32 R7, R5, R31, RZ ;  /* 0x0000001f05077227 */ /* 0x000fc800078e00ff */
[----:B------:R-:W-:Y:S02]  /*1530*/  IMAD.MOV R25, RZ, RZ, -R6 ;  /* 0x000000ffff197224 */ /* 0x000fe400078e0a06 */
[----:B------:R-:W-:Y:S01]  /*1540*/  @!P1 IMAD.IADD R9, R9, 0x1, -R2 ;  /* 0x0000000109099824 */ /* 0x000fe200078e0a02 */
[----:B------:R-:W-:Y:S01]  /*1550*/  ISETP.GT.U32.AND P1, PT, R2, R27, PT ;  /* 0x0000001b0200720c */ /* 0x000fe20003f24070 */
[----:B------:R-:W-:Y:S02]  /*1560*/  VIADD R20, R0, 0x12 ;  /* 0x0000001200147836 */ /* 0x000fe40000000000 */
[----:B------:R-:W-:Y:S02]  /*1570*/  IMAD.MOV R10, RZ, RZ, -R7 ;  /* 0x000000ffff0a7224 */ /* 0x000fe400078e0a07 */
[C---:B------:R-:W-:Y:S01]  /*1580*/  IMAD R7, R2.reuse, R25, R8 ;  /* 0x0000001902077224 */ /* 0x040fe200078e0208 */
[----:B------:R-:W-:Y:S01]  /*1590*/  IABS R8, R20 ;  /* 0x0000001400087213 */ /* 0x000fe20000000000 */
[----:B------:R-:W-:Y:S01]  /*15a0*/  @!P4 IMAD.IADD R21, R21, 0x1, -R2 ;  /* 0x000000011515c824 */ /* 0x000fe200078e0a02 */
[----:B------:R-:W-:Y:S01]  /*15b0*/  ISETP.GT.U32.AND P4, PT, R2, R3, PT ;  /* 0x000000030200720c */ /* 0x000fe20003f84070 */
[----:B------:R-:W-:-:S02]  /*15c0*/  IMAD.MOV.U32 R25, RZ, RZ, R9 ;  /* 0x000000ffff197224 */ /* 0x000fc400078e0009 */
[----:B------:R-:W-:-:S04]  /*15d0*/  IMAD.HI.U32 R6, R5, R33, RZ ;  /* 0x0000002105067227 */ /* 0x000fc800078e00ff */
[----:B------:R-:W-:Y:S01]  /*15e0*/  @!P5 IMAD.MOV R25, RZ, RZ, -R25 ;  /* 0x000000ffff19d224 */ /* 0x000fe200078e0a19 */
[C---:B------:R-:W-:Y:S01]  /*15f0*/  ISETP.GT.U32.AND P5, PT, R2.reuse, R7, PT ;  /* 0x000000070200720c */ /* 0x040fe20003fa4070 */
[----:B------:R-:W-:Y:S02]  /*1600*/  IMAD R31, R2, R10, R31 ;  /* 0x0000000a021f7224 */ /* 0x000fe400078e021f */
[----:B------:R-:W-:Y:S02]  /*1610*/  IMAD.MOV.U32 R10, RZ, RZ, R8 ;  /* 0x000000ffff0a7224 */ /* 0x000fe400078e0008 */
[----:B------:R-:W-:Y:S02]  /*1620*/  IMAD.MOV R8, RZ, RZ, -R6 ;  /* 0x000000ffff087224 */ /* 0x000fe400078e0a06 */
[----:B------:R-:W-:Y:S02]  /*1630*/  VIADD R18, R0, 0x11 ;  /* 0x0000001100127836 */ /* 0x000fe40000000000 */
[----:B------:R-:W-:-:S02]  /*1640*/  @!P1 IMAD.IADD R27, R27, 0x1, -R2 ;  /* 0x000000011b1b9824 */ /* 0x000fc400078e0a02 */
[C---:B------:R-:W-:Y:S01]  /*1650*/  IMAD R33, R2.reuse, R8, R33 ;  /* 0x0000000802217224 */ /* 0x040fe200078e0221 */
[----:B------:R-:W-:Y:S01]  /*1660*/  IABS R12, R18 ;  /* 0x00000012000c7213 */ /* 0x000fe20000000000 */
[----:B------:R-:W-:Y:S01]  /*1670*/  IMAD.MOV.U32 R59, RZ, RZ, R21 ;  /* 0x000000ffff3b7224 */ /* 0x000fe200078e0015 */
[----:B------:R-:W-:Y:S01]  /*1680*/  ISETP.GT.U32.AND P1, PT, R2, R27, PT ;  /* 0x0000001b0200720c */ /* 0x000fe20003f24070 */
[----:B------:R-:W-:-:S04]  /*1690*/  IMAD.HI.U32 R8, R5, R10, RZ ;  /* 0x0000000a05087227 */ /* 0x000fc800078e00ff */
[----:B------:R-:W-:Y:S01]  /*16a0*/  @!P4 IMAD.IADD R3, R3, 0x1, -R2 ;  /* 0x000000010303c824 */ /* 0x000fe200078e0a02 */
[C---:B------:R-:W-:Y:S01]  /*16b0*/  ISETP.GT.U32.AND P4, PT, R2.reuse, R33, PT ;  /* 0x000000210200720c */ /* 0x040fe20003f84070 */
[----:B------:R-:W-:Y:S01]  /*16c0*/  @!P6 IMAD.MOV R59, RZ, RZ, -R59 ;  /* 0x000000ffff3be224 */ /* 0x000fe200078e0a3b */
[C---:B------:R-:W-:Y:S01]  /*16d0*/  ISETP.GT.U32.AND P6, PT, R2.reuse, R31, PT ;  /* 0x0000001f0200720c */ /* 0x040fe20003fc4070 */
[----:B------:R-:W-:Y:S02]  /*16e0*/  IMAD.MOV R21, RZ, RZ, -R8 ;  /* 0x000000ffff157224 */ /* 0x000fe400078e0a08 */
[----:B------:R-:W-:Y:S01]  /*16f0*/  @!P5 IMAD.IADD R7, R7, 0x1, -R2 ;  /* 0x000000010707d824 */ /* 0x000fe200078e0a02 */
[----:B------:R-:W-:Y:S01]  /*1700*/  ISETP.GT.U32.AND P5, PT, R2, R3, PT ;  /* 0x000000030200720c */ /* 0x000fe20003fa4070 */
[----:B------:R-:W-:-:S04]  /*1710*/  IMAD.HI.U32 R6, R5, R12, RZ ;  /* 0x0000000c05067227 */ /* 0x000fc800078e00ff */
[----:B------:R-:W-:Y:S02]  /*1720*/  IMAD R21, R2, R21, R10 ;  /* 0x0000001502157224 */ /* 0x000fe400078e020a */
[----:B------:R-:W-:Y:S02]  /*1730*/  VIADD R10, R0, 0x13 ;  /* 0x00000013000a7836 */ /* 0x000fe40000000000 */
[----:B------:R-:W-:Y:S02]  /*1740*/  IMAD.MOV R9, RZ, RZ, -R6 ;  /* 0x000000ffff097224 */ /* 0x000fe400078e0a06 */
[----:B------:R-:W-:Y:S01]  /*1750*/  @!P1 IMAD.IADD R27, R27, 0x1, -R2 ;  /* 0x000000011b1b9824 */ /* 0x000fe200078e0a02 */
[----:B------:R-:W-:Y:S01]  /*1760*/  IABS R35, R10 ;  /* 0x0000000a00237213 */ /* 0x000fe20000000000 */
[----:B------:R-:W-:Y:S01]  /*1770*/  IMAD R9, R2, R9, R12 ;  /* 0x0000000902097224 */ /* 0x000fe200078e020c */
[----:B------:R-:W-:Y:S01]  /*1780*/  ISETP.GE.AND P1, PT, R14, RZ, PT ;  /* 0x000000ff0e00720c */ /* 0x000fe20003f26270 */
[----:B------:R-:W-:Y:S01]  /*1790*/  @!P6 IMAD.IADD R31, R31, 0x1, -R2 ;  /* 0x000000011f1fe824 */ /* 0x000fe200078e0a02 */
[----:B------:R-:W-:Y:S01]  /*17a0*/  ISETP.GT.U32.AND P6, PT, R2, R7, PT ;  /* 0x000000070200720c */ /* 0x000fe20003fc4070 */
[----:B------:R-:W-:-:S02]  /*17b0*/  VIADD R12, R0, 0x14 ;  /* 0x00000014000c7836 */ /* 0x000fc40000000000 */
[----:B------:R-:W-:Y:S01]  /*17c0*/  @!P5 IMAD.IADD R3, R3, 0x1, -R2 ;  /* 0x000000010303d824 */ /* 0x000fe200078e0a02 */
[----:B------:R-:W-:Y:S01]  /*17d0*/  ISETP.GT.U32.AND P5, PT, R2, R9, PT ;  /* 0x000000090200720c */ /* 0x000fe20003fa4070 */
[----:B------:R-:W-:Y:S01]  /*17e0*/  IMAD.HI.U32 R6, R5, R35, RZ ;  /* 0x0000002305067227 */ /* 0x000fe200078e00ff */
[----:B------:R-:W-:-:S03]  /*17f0*/  IABS R39, R12 ;  /* 0x0000000c00277213 */ /* 0x000fc60000000000 */
[----:B------:R-:W-:Y:S01]  /*1800*/  @!P3 IMAD.MOV R27, RZ, RZ, -R27 ;  /* 0x000000ffff1bb224 */ /* 0x000fe200078e0a1b */
[----:B------:R-:W-:Y:S01]  /*1810*/  ISETP.GT.U32.AND P3, PT, R2, R31, PT ;  /* 0x0000001f0200720c */ /* 0x000fe20003f64070 */
[----:B------:R-:W-:Y:S02]  /*1820*/  IMAD.MOV R6, RZ, RZ, -R6 ;  /* 0x000000ffff067224 */ /* 0x000fe400078e0a06 */
[----:B------:R-:W-:Y:S02]  /*1830*/  VIADD R14, R0, 0x15 ;  /* 0x00000015000e7836 */ /* 0x000fe40000000000 */
[----:B------:R-:W-:Y:S02]  /*1840*/  IMAD R35, R2, R6, R35 ;  /* 0x0000000602237224 */ /* 0x000fe400078e0223 */
[----:B------:R-:W-:Y:S01]  /*1850*/  IMAD.HI.U32 R6, R5, R39, RZ ;  /* 0x0000002705067227 */ /* 0x000fe200078e00ff */
[----:B------:R-:W-:-:S03]  /*1860*/  IABS R41, R14 ;  /* 0x0000000e00297213 */ /* 0x000fc60000000000 */
[--C-:B------:R-:W-:Y:S01]  /*1870*/  @!P6 IMAD.IADD R7, R7, 0x1, -R2.reuse ;  /* 0x000000010707e824 */ /* 0x100fe200078e0a02 */
[----:B------:R-:W-:Y:S01]  /*1880*/  ISETP.GT.U32.AND P6, PT, R2, R21, PT ;  /* 0x000000150200720c */ /* 0x000fe20003fc4070 */
[--C-:B------:R-:W-:Y:S02]  /*1890*/  @!P4 IMAD.IADD R33, R33, 0x1, -R2.reuse ;  /* 0x000000012121c824 */ /* 0x100fe400078e0a02 */
[----:B------:R-:W-:Y:S01]  /*18a0*/  @!P5 IMAD.IADD R9, R9, 0x1, -R2 ;  /* 0x000000010909d824 */ /* 0x000fe200078e0a02 */
[----:B------:R-:W-:Y:S01]  /*18b0*/  ISETP.GE.AND P5, PT, R18, RZ, PT ;  /* 0x000000ff1200720c */ /* 0x000fe20003fa6270 */
[----:B------:R-:W-:Y:S01]  /*18c0*/  IMAD.MOV R6, RZ, RZ, -R6 ;  /* 0x000000ffff067224 */ /* 0x000fe200078e0a06 */
[----:B------:R-:W-:Y:S01]  /*18d0*/  ISETP.GT.U32.AND P4, PT, R2, R33, PT ;  /* 0x000000210200720c */ /* 0x000fe20003f84070 */
[----:B------:R-:W-:Y:S02]  /*18e0*/  IMAD.MOV.U32 R61, RZ, RZ, R3 ;  /* 0x000000ffff3d7224 */ /* 0x000fe400078e0003 */
[----:B------:R-:W-:Y:S01]  /*18f0*/  @!P3 IMAD.IADD R31, R31, 0x1, -R2 ;  /* 0x000000011f1fb824 */ /* 0x000fe200078e0a02 */
[----:B------:R-:W-:Y:S01]  /*1900*/  ISETP.GE.AND P3, PT, R16, RZ, PT ;  /* 0x000000ff1000720c */ /* 0x000fe20003f66270 */
[----:B------:R-:W-:-:S02]  /*1910*/  IMAD R39, R2, R6, R39 ;  /* 0x0000000602277224 */ /* 0x000fc400078e0227 */
[----:B------:R-:W-:Y:S01]  /*1920*/  @!P0 IMAD.MOV R61, RZ, RZ, -R61 ;  /* 0x000000ffff3d8224 */ /* 0x000fe200078e0a3d */
[----:B------:R-:W-:Y:S01]  /*1930*/  ISETP.GT.U32.AND P0, PT, R2, R9, PT ;  /* 0x000000090200720c */ /* 0x000fe20003f04070 */
[----:B------:R-:W-:Y:S02]  /*1940*/  VIADD R16, R0, 0x16 ;  /* 0x0000001600107836 */ /* 0x000fe40000000000 */
[----:B------:R-:W-:Y:S01]  /*1950*/  @!P1 IMAD.MOV R31, RZ, RZ, -R31 ;  /* 0x000000ffff1f9224 */ /* 0x000fe200078e0a1f */
[----:B------:R-:W-:Y:S01]  /*1960*/  ISETP.GT.U32.AND P1, PT, R2, R39, PT ;  /* 0x000000270200720c */ /* 0x000fe20003f24070 */
[----:B------:R-:W-:Y:S01]  /*1970*/  IMAD.HI.U32 R8, R5, R41, RZ ;  /* 0x0000002905087227 */ /* 0x000fe200078e00ff */
[----:B------:R-:W-:-:S03]  /*1980*/  IABS R3, R16 ;  /* 0x0000001000037213 */ /* 0x000fc60000000000 */
[----:B------:R-:W-:Y:S02]  /*1990*/  IMAD.MOV R8, RZ, RZ, -R8 ;  /* 0x000000ffff087224 */ /* 0x000fe400078e0a08 */
[--C-:B------:R-:W-:Y:S01]  /*19a0*/  @!P6 IMAD.IADD R21, R21, 0x1, -R2.reuse ;  /* 0x000000011515e824 */ /* 0x100fe200078e0a02 */
[----:B------:R-:W-:Y:S01]  /*19b0*/  ISETP.GE.AND P6, PT, R20, RZ, PT ;  /* 0x000000ff1400720c */ /* 0x000fe20003fc6270 */
[----:B------:R-:W-:Y:S02]  /*19c0*/  IMAD.MOV.U32 R29, RZ, RZ, R7 ;  /* 0x000000ffff1d7224 */ /* 0x000fe400078e0007 */
[----:B------:R-:W-:Y:S02]  /*19d0*/  IMAD.MOV.U32 R7, RZ, RZ, R3 ;  /* 0x000000ffff077224 */ /* 0x000fe400078e0003 */
[C---:B------:R-:W-:Y:S02]  /*19e0*/  IMAD R41, R2.reuse, R8, R41 ;  /* 0x0000000802297224 */ /* 0x040fe400078e0229 */
[----:B------:R-:W-:Y:S01]  /*19f0*/  @!P2 IMAD.MOV R29, RZ, RZ, -R29 ;  /* 0x000000ffff1da224 */ /* 0x000fe200078e0a1d */
[C---:B------:R-:W-:Y:S01]  /*1a00*/  ISETP.GT.U32.AND P2, PT, R2.reuse, R21, PT ;  /* 0x000000150200720c */ /* 0x040fe20003f44070 */
[----:B------:R-:W-:Y:S01]  /*1a10*/  @!P4 IMAD.IADD R33, R33, 0x1, -R2 ;  /* 0x000000012121c824 */ /* 0x000fe200078e0a02 */
[----:B------:R-:W-:Y:S01]  /*1a20*/  ISETP.GT.U32.AND P4, PT, R2, R35, PT ;  /* 0x000000230200720c */ /* 0x000fe20003f84070 */
[----:B------:R-:W-:-:S02]  /*1a30*/  VIADD R8, R0, 0x17 ;  /* 0x0000001700087836 */ /* 0x000fc40000000000 */
[----:B------:R-:W-:Y:S01]  /*1a40*/  @!P0 IMAD.IADD R9, R9, 0x1, -R2 ;  /* 0x0000000109098824 */ /* 0x000fe200078e0a02 */
[----:B------:R-:W-:Y:S01]  /*1a50*/  ISETP.GT.U32.AND P0, PT, R2, R41, PT ;  /* 0x000000290200720c */ /* 0x000fe20003f04070 */
[----:B------:R-:W-:Y:S01]  /*1a60*/  IMAD.HI.U32 R3, R5, R7, RZ ;  /* 0x0000000705037227 */ /* 0x000fe200078e00ff */
[----:B------:R-:W-:-:S03]  /*1a70*/  IABS R6, R8 ;  /* 0x0000000800067213 */ /* 0x000fc60000000000 */
[----:B------:R-:W-:Y:S01]  /*1a80*/  @!P1 IMAD.IADD R39, R39, 0x1, -R2 ;  /* 0x0000000127279824 */ /* 0x000fe200078e0a02 */
[----:B------:R-:W-:Y:S01]  /*1a90*/  ISETP.GE.AND P1, PT, R16, RZ, PT ;  /* 0x000000ff1000720c */ /* 0x000fe20003f26270 */
[----:B------:R-:W-:Y:S02]  /*1aa0*/  IMAD.MOV.U32 R65, RZ, RZ, R9 ;  /* 0x000000ffff417224 */ /* 0x000fe400078e0009 */
[----:B------:R-:W-:Y:S02]  /*1ab0*/  IMAD.MOV R3, RZ, RZ, -R3 ;  /* 0x000000ffff037224 */ /* 0x000fe400078e0a03 */
[----:B------:R-:W-:Y:S01]  /*1ac0*/  @!P5 IMAD.MOV R65, RZ, RZ, -R65 ;  /* 0x000000ffff41d224 */ /* 0x000fe200078e0a41 */
[C---:B------:R-:W-:Y:S01]  /*1ad0*/  ISETP.GT.U32.AND P5, PT, R2.reuse, R39, PT ;  /* 0x000000270200720c */ /* 0x040fe20003fa4070 */
[----:B------:R-:W-:Y:S02]  /*1ae0*/  IMAD R7, R2, R3, R7 ;  /* 0x0000000302077224 */ /* 0x000fe400078e0207 */
[----:B------:R-:W-:-:S04]  /*1af0*/  IMAD.HI.U32 R3, R5, R6, RZ ;  /* 0x0000000605037227 */ /* 0x000fc800078e00ff */
[--C-:B------:R-:W-:Y:S01]  /*1b00*/  @!P2 IMAD.IADD R21, R21, 0x1, -R2.reuse ;  /* 0x000000011515a824 */ /* 0x100fe200078e0a02 */
[----:B------:R-:W-:Y:S01]  /*1b10*/  ISETP.GE.AND P2, PT, R12, RZ, PT ;  /* 0x000000ff0c00720c */ /* 0x000fe20003f46270 */
[----:B------:R-:W-:Y:S02]  /*1b20*/  @!P4 IMAD.IADD R35, R35, 0x1, -R2 ;  /* 0x000000012323c824 */ /* 0x000fe400078e0a02 */
[----:B------:R-:W-:Y:S02]  /*1b30*/  IMAD.MOV R3, RZ, RZ, -R3 ;  /* 0x000000ffff037224 */ /* 0x000fe400078e0a03 */
[----:B------:R-:W-:Y:S01]  /*1b40*/  IMAD.MOV.U32 R37, RZ, RZ, R21 ;  /* 0x000000ffff257224 */ /* 0x000fe200078e0015 */
[C---:B------:R-:W-:Y:S01]  /*1b50*/  ISETP.GT.U32.AND P4, PT, R2.reuse, R35, PT ;  /* 0x000000230200720c */ /* 0x040fe20003f84070 */
[----:B------:R-:W-:Y:S02]  /*1b60*/  IMAD R21, R2, R3, R6 ;  /* 0x0000000302157224 */ /* 0x000fe400078e0206 */
[----:B------:R-:W-:-:S02]  /*1b70*/  @!P5 IMAD.IADD R39, R39, 0x1, -R2 ;  /* 0x000000012727d824 */ /* 0x000fc400078e0a02 */
[----:B------:R-:W-:Y:S01]  /*1b80*/  VIADD R3, R0, 0x18 ;  /* 0x0000001800037836 */ /* 0x000fe20000000000 */
[----:B------:R-:W-:Y:S01]  /*1b90*/  ISETP.GT.U32.AND P5, PT, R2, R21, PT ;  /* 0x000000150200720c */ /* 0x000fe20003fa4070 */
[----:B------:R-:W-:Y:S01]  /*1ba0*/  @!P3 IMAD.MOV R33, RZ, RZ, -R33 ;  /* 0x000000ffff21b224 */ /* 0x000fe200078e0a21 */
[----:B------:R-:W-:Y:S01]  /*1bb0*/  ISETP.GE.AND P3, PT, R10, RZ, PT ;  /* 0x000000ff0a00720c */ /* 0x000fe20003f66270 */
[----:B------:R-:W-:Y:S01]  /*1bc0*/  @!P6 IMAD.MOV R37, RZ, RZ, -R37 ;  /* 0x000000ffff25e224 */ /* 0x000fe200078e0a25 */
[----:B------:R-:W-:Y:S01]  /*1bd0*/  ISETP.GT.U32.AND P6, PT, R2, R7, PT ;  /* 0x000000070200720c */ /* 0x000fe20003fc4070 */
[----:B------:R-:W-:Y:S01]  /*1be0*/  VIADD R12, R0, 0x19 ;  /* 0x00000019000c7836 */ /* 0x000fe20000000000 */
[----:B------:R-:W-:Y:S01]  /*1bf0*/  IABS R10, R0 ;  /* 0x00000000000a7213 */ /* 0x000fe20000000000 */
[--C-:B------:R-:W-:Y:S01]  /*1c00*/  @!P4 IMAD.IADD R35, R35, 0x1, -R2.reuse ;  /* 0x000000012323c824 */ /* 0x100fe200078e0a02 */
[----:B------:R-:W-:Y:S01]  /*1c10*/  ISETP.GE.AND P4, PT, R14, RZ, PT ;  /* 0x000000ff0e00720c */ /* 0x000fe20003f86270 */
[----:B------:R-:W-:Y:S01]  /*1c20*/  VIADD R14, R0, 0x1a ;  /* 0x0000001a000e7836 */ /* 0x000fe20000000000 */
[----:B------:R-:W-:Y:S01]  /*1c30*/  IABS R47, R12 ;  /* 0x0000000c002f7213 */ /* 0x000fe20000000000 */
[----:B------:R-:W-:Y:S01]  /*1c40*/  IMAD.MOV.U32 R67, RZ, RZ, R35 ;  /* 0x000000ffff437224 */ /* 0x000fe200078e0023 */
[----:B------:R-:W-:Y:S01]  /*1c50*/  IABS R35, R3 ;  /* 0x0000000300237213 */ /* 0x000fe20000000000 */
[--C-:B------:R-:W-:Y:S01]  /*1c60*/  @!P5 IMAD.IADD R21, R21, 0x1, -R2.reuse ;  /* 0x000000011515d824 */ /* 0x100fe200078e0a02 */
[----:B------:R-:W-:Y:S01]  /*1c70*/  IABS R53, R14 ;  /* 0x0000000e00357213 */ /* 0x000fe20000000000 */
[----:B------:R-:W-:-:S02]  /*1c80*/  @!P0 IMAD.IADD R41, R41, 0x1, -R2 ;  /* 0x0000000129298824 */ /* 0x000fc400078e0a02 */
[C---:B------:R-:W-:Y:S01]  /*1c90*/  IMAD.HI.U32 R6, R5.reuse, R35, RZ ;  /* 0x0000002305067227 */ /* 0x040fe200078e00ff */
[C---:B------:R-:W-:Y:S02]  /*1ca0*/  ISETP.GT.U32.AND P5, PT, R2.reuse, R21, PT ;  /* 0x000000150200720c */ /* 0x040fe40003fa4070 */
[----:B------:R-:W-:Y:S01]  /*1cb0*/  ISETP.GT.U32.AND P0, PT, R2, R41, PT ;  /* 0x000000290200720c */ /* 0x000fe20003f04070 */
[----:B------:R-:W-:Y:S02]  /*1cc0*/  IMAD.MOV R6, RZ, RZ, -R6 ;  /* 0x000000ffff067224 */ /* 0x000fe400078e0a06 */
[----:B------:R-:W-:Y:S01]  /*1cd0*/  @!P3 IMAD.MOV R67, RZ, RZ, -R67 ;  /* 0x000000ffff43b224 */ /* 0x000fe200078e0a43 */
[----:B------:R-:W-:Y:S01]  /*1ce0*/  ISETP.GE.AND P3, PT, R8, RZ, PT ;  /* 0x000000ff0800720c */ /* 0x000fe20003f66270 */
[----:B------:R-:W-:Y:S02]  /*1cf0*/  IMAD R35, R2, R6, R35 ;  /* 0x0000000602237224 */ /* 0x000fe400078e0223 */
[----:B------:R-:W-:-:S04]  /*1d00*/  IMAD.HI.U32 R8, R5, R47, RZ ;  /* 0x0000002f05087227 */ /* 0x000fc800078e00ff */
[----:B------:R-:W-:Y:S01]  /*1d10*/  @!P5 IMAD.IADD R21, R21, 0x1, -R2 ;  /* 0x000000011515d824 */ /* 0x000fe200078e0a02 */
[----:B------:R-:W-:Y:S01]  /*1d20*/  ISETP.GT.U32.AND P5, PT, R2, R35, PT ;  /* 0x000000230200720c */ /* 0x000fe20003fa4070 */
[----:B------:R-:W-:-:S04]  /*1d30*/  IMAD.HI.U32 R9, R5, R53, RZ ;  /* 0x0000003505097227 */ /* 0x000fc800078e00ff */
[----:B------:R-:W-:Y:S02]  /*1d40*/  @!P6 IMAD.IADD R7, R7, 0x1, -R2 ;  /* 0x000000010707e824 */ /* 0x000fe400078e0a02 */
[----:B------:R-:W-:Y:S02]  /*1d50*/  IMAD.MOV R8, RZ, RZ, -R8 ;  /* 0x000000ffff087224 */ /* 0x000fe400078e0a08 */
[----:B------:R-:W-:Y:S01]  /*1d60*/  IMAD.MOV R9, RZ, RZ, -R9 ;  /* 0x000000ffff097224 */ /* 0x000fe200078e0a09 */
[C---:B------:R-:W-:Y:S01]  /*1d70*/  ISETP.GT.U32.AND P6, PT, R2.reuse, R7, PT ;  /* 0x000000070200720c */ /* 0x040fe20003fc4070 */
[C---:B------:R-:W-:Y:S02]  /*1d80*/  IMAD R47, R2.reuse, R8, R47 ;  /* 0x00000008022f7224 */ /* 0x040fe400078e022f */
[----:B------:R-:W-:Y:S02]  /*1d90*/  IMAD R53, R2, R9, R53 ;  /* 0x0000000902357224 */ /* 0x000fe400078e0235 */
[----:B------:R-:W-:Y:S01]  /*1da0*/  @!P0 IMAD.IADD R41, R41, 0x1, -R2 ;  /* 0x0000000129298824 */ /* 0x000fe200078e0a02 */
[----:B------:R-:W1:Y:S01]  /*1db0*/  LDC.64 R8, c[0x0][0x3a8] ;  /* 0x0000ea00ff087b82 */ /* 0x000e620000000a00 */
[C---:B------:R-:W-:Y:S01]  /*1dc0*/  VIADD R16, R0.reuse, 0x1b ;  /* 0x0000001b00107836 */ /* 0x040fe20000000000 */
[----:B------:R-:W-:Y:S01]  /*1dd0*/  ISETP.GE.AND P0, PT, R3, RZ, PT ;  /* 0x000000ff0300720c */ /* 0x000fe20003f06270 */
[----:B------:R-:W-:-:S02]  /*1de0*/  VIADD R18, R0, 0x1c ;  /* 0x0000001c00127836 */ /* 0x000fc40000000000 */
[----:B------:R-:W-:Y:S01]  /*1df0*/  IMAD.HI.U32 R3, R5, R10, RZ ;  /* 0x0000000a05037227 */ /* 0x000fe200078e00ff */
[----:B------:R-:W-:Y:S02]  /*1e00*/  IABS R55, R16 ;  /* 0x0000001000377213 */ /* 0x000fe40000000000 */
[----:B------:R-:W-:Y:S01]  /*1e10*/  IABS R63, R18 ;  /* 0x00000012003f7213 */ /* 0x000fe20000000000 */
[----:B------:R-:W-:Y:S01]  /*1e20*/  @!P5 IMAD.IADD R35, R35, 0x1, -R2 ;  /* 0x000000012323d824 */ /* 0x000fe200078e0a02 */
[----:B------:R-:W-:Y:S01]  /*1e30*/  ISETP.GT.U32.AND P5, PT, R2, R47, PT ;  /* 0x0000002f0200720c */ /* 0x000fe20003fa4070 */
[----:B------:R-:W-:Y:S02]  /*1e40*/  VIADD R20, R0, 0x1d ;  /* 0x0000001d00147836 */ /* 0x000fe40000000000 */
[----:B------:R-:W-:Y:S02]  /*1e50*/  IMAD.MOV R3, RZ, RZ, -R3 ;  /* 0x000000ffff037224 */ /* 0x000fe400078e0a03 */
[----:B------:R-:W-:Y:S01]  /*1e60*/  IMAD.HI.U32 R6, R5, R55, RZ ;  /* 0x0000003705067227 */ /* 0x000fe200078e00ff */
[----:B------:R-:W-:-:S03]  /*1e70*/  IABS R69, R20 ;  /* 0x0000001400457213 */ /* 0x000fc60000000000 */
[----:B------:R-:W-:Y:S02]  /*1e80*/  IMAD R3, R2, R3, R10 ;  /* 0x0000000302037224 */ /* 0x000fe400078e020a */
[----:B------:R-:W-:-:S04]  /*1e90*/  IMAD.HI.U32 R10, R5, R63, RZ ;  /* 0x0000003f050a7227 */ /* 0x000fc800078e00ff */
[----:B------:R-:W-:Y:S01]  /*1ea0*/  @!P6 IMAD.IADD R7, R7, 0x1, -R2 ;  /* 0x000000010707e824 */ /* 0x000fe200078e0a02 */
[----:B------:R-:W-:Y:S01]  /*1eb0*/  ISETP.GE.AND P6, PT, R12, RZ, PT ;  /* 0x000000ff0c00720c */ /* 0x000fe20003fc6270 */
[----:B------:R-:W-:Y:S01]  /*1ec0*/  @!P2 IMAD.MOV R39, RZ, RZ, -R39 ;  /* 0x000000ffff27a224 */ /* 0x000fe200078e0a27 */
[C---:B------:R-:W-:Y:S01]  /*1ed0*/  ISETP.GT.U32.AND P2, PT, R2.reuse, R35, PT ;  /* 0x000000230200720c */ /* 0x040fe20003f44070 */
[----:B------:R-:W-:Y:S02]  /*1ee0*/  IMAD.MOV R12, RZ, RZ, -R6 ;  /* 0x000000ffff0c7224 */ /* 0x000fe400078e0a06 */
[----:B------:R-:W-:Y:S01]  /*1ef0*/  @!P4 IMAD.MOV R41, RZ, RZ, -R41 ;  /* 0x000000ffff29c224 */ /* 0x000fe200078e0a29 */
[----:B------:R-:W-:Y:S01]  /*1f00*/  ISETP.GT.U32.AND P4, PT, R2, R53, PT ;  /* 0x000000350200720c */ /* 0x000fe20003f84070 */
[----:B------:R-:W-:Y:S02]  /*1f10*/  IMAD.MOV R10, RZ, RZ, -R10 ;  /* 0x000000ffff0a7224 */ /* 0x000fe400078e0a0a */
[----:B------:R-:W-:-:S04]  /*1f20*/  IMAD.HI.U32 R6, R5, R69, RZ ;  /* 0x0000004505067227 */ /* 0x000fc800078e00ff */
[----:B------:R-:W-:-:S04]  /*1f30*/  IMAD.HI.U32 R5, R5, R73, RZ ;  /* 0x0000004905057227 */ /* 0x000fc800078e00ff */
[----:B------:R-:W-:Y:S02]  /*1f40*/  @!P5 IMAD.IADD R47, R47, 0x1, -R2 ;  /* 0x000000012f2fd824 */ /* 0x000fe400078e0a02 */
[C---:B------:R-:W-:Y:S02]  /*1f50*/  IMAD R63, R2.reuse, R10, R63 ;  /* 0x0000000a023f7224 */ /* 0x040fe400078e023f */
[----:B------:R-:W-:Y:S01]  /*1f60*/  IMAD.MOV R10, RZ, RZ, -R5 ;  /* 0x000000ffff0a7224 */ /* 0x000fe200078e0a05 */
[C---:B------:R-:W-:Y:S01]  /*1f70*/  ISETP.GT.U32.AND P5, PT, R2.reuse, R47, PT ;  /* 0x0000002f0200720c */ /* 0x040fe20003fa4070 */
[----:B------:R-:W-:Y:S02]  /*1f80*/  IMAD.MOV R6, RZ, RZ, -R6 ;  /* 0x000000ffff067224 */ /* 0x000fe400078e0a06 */
[----:B------:R-:W-:Y:S02]  /*1f90*/  IMAD R55, R2, R12, R55 ;  /* 0x0000000c02377224 */ /* 0x000fe400078e0237 */
[----:B------:R-:W-:-:S02]  /*1fa0*/  IMAD.MOV.U32 R5, RZ, RZ, R7 ;  /* 0x000000ffff057224 */ /* 0x000fc400078e0007 */
[----:B-1----:R-:W-:Y:S02]  /*1fb0*/  IMAD R81, R148, R8, RZ ;  /* 0x0000000894517224 */ /* 0x002fe400078e02ff */
[C---:B------:R-:W-:Y:S02]  /*1fc0*/  IMAD R73, R2.reuse, R10, R73 ;  /* 0x0000000a02497224 */ /* 0x040fe400078e0249 */
[----:B------:R-:W-:Y:S02]  /*1fd0*/  IMAD.MOV.U32 R71, RZ, RZ, R21 ;  /* 0x000000ffff477224 */ /* 0x000fe400078e0015 */
[C---:B------:R-:W-:Y:S02]  /*1fe0*/  IMAD R69, R2.reuse, R6, R69 ;  /* 0x0000000602457224 */ /* 0x040fe400078e0245 */
[--C-:B------:R-:W-:Y:S01]  /*1ff0*/  @!P2 IMAD.IADD R35, R35, 0x1, -R2.reuse ;  /* 0x000000012323a824 */ /* 0x100fe200078e0a02 */
[----:B------:R-:W1:Y:S01]  /*2000*/  LDC.64 R6, c[0x0][0x3a0] ;  /* 0x0000e800ff067b82 */ /* 0x000e620000000a00 */
[----:B------:R-:W-:Y:S01]  /*2010*/  @!P1 IMAD.MOV R5, RZ, RZ, -R5 ;  /* 0x000000ffff059224 */ /* 0x000fe200078e0a05 */
[----:B------:R-:W-:Y:S01]  /*2020*/  ISETP.GT.U32.AND P1, PT, R2, R55, PT ;  /* 0x000000370200720c */ /* 0x000fe20003f24070 */
[----:B------:R-:W-:Y:S01]  /*2030*/  IMAD R79, R8, 0x2, R81 ;  /* 0x00000002084f7824 */ /* 0x000fe200078e0251 */
[C---:B------:R-:W-:Y:S01]  /*2040*/  ISETP.GT.U32.AND P2, PT, R2.reuse, R69, PT ;  /* 0x000000450200720c */ /* 0x040fe20003f44070 */
[----:B------:R-:W-:Y:S01]  /*2050*/  @!P4 IMAD.IADD R53, R53, 0x1, -R2 ;  /* 0x000000013535c824 */ /* 0x000fe200078e0a02 */
[C---:B------:R-:W-:Y:S01]  /*2060*/  ISETP.GT.U32.AND P4, PT, R2.reuse, R73, PT ;  /* 0x000000490200720c */ /* 0x040fe20003f84070 */
[----:B------:R-:W-:Y:S01]  /*2070*/  @!P3 IMAD.MOV R71, RZ, RZ, -R71 ;  /* 0x000000ffff47b224 */ /* 0x000fe200078e0a47 */
[----:B------:R-:W-:Y:S01]  /*2080*/  ISETP.GT.U32.AND P3, PT, R2, R63, PT ;  /* 0x0000003f0200720c */ /* 0x000fe20003f64070 */
[----:B------:R-:W-:-:S02]  /*2090*/  IMAD.MOV.U32 R45, RZ, RZ, R35 ;  /* 0x000000ffff2d7224 */ /* 0x000fc400078e0023 */
[----:B------:R-:W-:Y:S02]  /*20a0*/  IMAD R35, R8, 0x2, R79 ;  /* 0x0000000208237824 */ /* 0x000fe400078e024f */
[--C-:B------:R-:W-:Y:S01]  /*20b0*/  @!P5 IMAD.IADD R47, R47, 0x1, -R2.reuse ;  /* 0x000000012f2fd824 */ /* 0x100fe200078e0a02 */
[----:B------:R-:W-:Y:S01]  /*20c0*/  ISETP.GT.U32.AND P5, PT, R2, R3, PT ;  /* 0x000000030200720c */ /* 0x000fe20003fa4070 */
[----:B------:R-:W-:Y:S02]  /*20d0*/  IMAD R21, R8, 0x2, R35 ;  /* 0x0000000208157824 */ /* 0x000fe400078e0223 */
[--C-:B------:R-:W-:Y:S01]  /*20e0*/  @!P1 IMAD.IADD R55, R55, 0x1, -R2.reuse ;  /* 0x0000000137379824 */ /* 0x100fe200078e0a02 */
[----:B------:R-:W-:Y:S01]  /*20f0*/  ISETP.GE.AND P1, PT, R14, RZ, PT ;  /* 0x000000ff0e00720c */ /* 0x000fe20003f26270 */
[----:B------:R-:W-:Y:S02]  /*2100*/  IMAD R183, R8, 0x2, R21 ;  /* 0x0000000208b77824 */ /* 0x000fe400078e0215 */
[----:B------:R-:W-:-:S02]  /*2110*/  @!P4 IMAD.IADD R73, R73, 0x1, -R2 ;  /* 0x000000014949c824 */ /* 0x000fc400078e0a02 */
[--C-:B------:R-:W-:Y:S01]  /*2120*/  @!P3 IMAD.IADD R63, R63, 0x1, -R2.reuse ;  /* 0x000000013f3fb824 */ /* 0x100fe200078e0a02 */
[----:B------:R-:W-:Y:S01]  /*2130*/  ISETP.GT.U32.AND P3, PT, R2, R55, PT ;  /* 0x000000370200720c */ /* 0x000fe20003f64070 */
[--C-:B------:R-:W-:Y:S02]  /*2140*/  @!P2 IMAD.IADD R69, R69, 0x1, -R2.reuse ;  /* 0x000000014545a824 */ /* 0x100fe400078e0a02 */
[----:B------:R-:W-:Y:S01]  /*2150*/  IMAD R114, R8, 0x2, R183 ;  /* 0x0000000208727824 */ /* 0x000fe200078e02b7 */
[C---:B------:R-:W-:Y:S01]  /*2160*/  ISETP.GT.U32.AND P2, PT, R2.reuse, R63, PT ;  /* 0x0000003f0200720c */ /* 0x040fe20003f44070 */
[----:B------:R-:W-:Y:S01]  /*2170*/  @!P6 IMAD.MOV R47, RZ, RZ, -R47 ;  /* 0x000000ffff2fe224 */ /* 0x000fe200078e0a2f */
[C---:B------:R-:W-:Y:S01]  /*2180*/  ISETP.GT.U32.AND P6, PT, R2.reuse, R73, PT ;  /* 0x000000490200720c */ /* 0x040fe20003fc4070 */
[----:B------:R-:W-:Y:S01]  /*2190*/  @!P0 IMAD.MOV R45, RZ, RZ, -R45 ;  /* 0x000000ffff2d8224 */ /* 0x000fe200078e0a2d */
[C---:B------:R-:W-:Y:S01]  /*21a0*/  ISETP.GT.U32.AND P0, PT, R2.reuse, R53, PT ;  /* 0x000000350200720c */ /* 0x040fe20003f04070 */
[----:B------:R-:W-:Y:S01]  /*21b0*/  @!P5 IMAD.IADD R3, R3, 0x1, -R2 ;  /* 0x000000010303d824 */ /* 0x000fe200078e0a02 */
[----:B------:R-:W-:Y:S01]  /*21c0*/  ISETP.GT.U32.AND P4, PT, R2, R69, PT ;  /* 0x000000450200720c */ /* 0x000fe20003f84070 */
[----:B------:R-:W-:-:S02]  /*21d0*/  IMAD R115, R8, 0x2, R114 ;  /* 0x0000000208737824 */ /* 0x000fc400078e0272 */
[----:B-1----:R-:W-:Y:S01]  /*21e0*/  VIADD R233, R6, 0x7f ;  /* 0x0000007f06e97836 */ /* 0x002fe20000000000 */
[----:B------:R-:W-:Y:S01]  /*21f0*/  ISETP.GT.U32.AND P5, PT, R2, R3, PT ;  /* 0x000000030200720c */ /* 0x000fe20003fa4070 */
[C---:B------:R-:W-:Y:S02]  /*2200*/  IMAD R113, R8.reuse, 0x2, R115 ;  /* 0x0000000208717824 */ /* 0x040fe400078e0273 */
[--C-:B------:R-:W-:Y:S01]  /*2210*/  @!P3 IMAD.IADD R55, R55, 0x1, -R2.reuse ;  /* 0x000000013737b824 */ /* 0x100fe200078e0a02 */
[----:B------:R1:W-:Y:S01]  /*2220*/  STL [R1], R233 ;  /* 0x000000e901007387 */ /* 0x0003e20000100800 */
[----:B------:R-:W-:Y:S01]  /*2230*/  IMAD R116, R8, 0x2, R113 ;  /* 0x0000000208747824 */ /* 0x000fe200078e0271 */
[----:B------:R-:W-:Y:S01]  /*2240*/  ISETP.GE.AND P3, PT, R18, RZ, PT ;  /* 0x000000ff1200720c */ /* 0x000fe20003f66270 */
[----:B------:R-:W-:Y:S01]  /*2250*/  @!P6 IMAD.IADD R73, R73, 0x1, -R2 ;  /* 0x000000014949e824 */ /* 0x000fe200078e0a02 */
[----:B------:R-:W-:Y:S01]  /*2260*/  ISETP.GE.AND P6, PT, R0, RZ, PT ;  /* 0x000000ff0000720c */ /* 0x000fe20003fc6270 */
[----:B------:R-:W-:-:S02]  /*2270*/  IMAD R117, R8, 0x2, R116 ;  /* 0x0000000208757824 */ /* 0x000fc400078e0274 */
[--C-:B------:R-:W-:Y:S01]  /*2280*/  @!P0 IMAD.IADD R53, R53, 0x1, -R2.reuse ;  /* 0x0000000135358824 */ /* 0x100fe200078e0a02 */
[----:B------:R-:W-:Y:S01]  /*2290*/  ISETP.GE.AND P0, PT, R16, RZ, PT ;  /* 0x000000ff1000720c */ /* 0x000fe20003f06270 */
[--C-:B------:R-:W-:Y:S01]  /*22a0*/  @!P2 IMAD.IADD R63, R63, 0x1, -R2.reuse ;  /* 0x000000013f3fa824 */ /* 0x100fe200078e0a02 */
[----:B------:R-:W-:Y:S01]  /*22b0*/  ISETP.GE.AND P2, PT, R20, RZ, PT ;  /* 0x000000ff1400720c */ /* 0x000fe20003f46270 */
[--C-:B------:R-:W-:Y:S01]  /*22c0*/  @!P4 IMAD.IADD R69, R69, 0x1, -R2.reuse ;  /* 0x000000014545c824 */ /* 0x100fe200078e0a02 */
[----:B------:R-:W-:Y:S01]  /*22d0*/  ISETP.GE.AND P4, PT, R22, RZ, PT ;  /* 0x000000ff1600720c */ /* 0x000fe20003f86270 */
[C---:B------:R-:W-:Y:S02]  /*22e0*/  IMAD R140, R8.reuse, 0x2, R117 ;  /* 0x00000002088c7824 */ /* 0x040fe400078e0275 */
[----:B------:R-:W-:Y:S01]  /*22f0*/  @!P5 IMAD.IADD R3, R3, 0x1, -R2 ;  /* 0x000000010303d824 */ /* 0x000fe200078e0a02 */
[----:B------:R-:W-:Y:S01]  /*2300*/  ISETP.NE.AND P5, PT, R43, RZ, PT ;  /* 0x000000ff2b00720c */ /* 0x000fe20003fa5270 */
[----:B------:R-:W-:Y:S01]  /*2310*/  IMAD R142, R8, 0x2, R140 ;  /* 0x00000002088e7824 */ /* 0x000fe200078e028c */
[----:B------:R-:W-:Y:S01]  /*2320*/  LOP3.LUT R2, RZ, R43, RZ, 0x33, !PT ;  /* 0x0000002bff027212 */ /* 0x000fe200078e33ff */
[----:B------:R-:W-:-:S02]  /*2330*/  IMAD.MOV.U32 R77, RZ, RZ, R63 ;  /* 0x000000ffff4d7224 */ /* 0x000fc400078e003f */
[----:B------:R-:W-:Y:S01]  /*2340*/  IMAD.MOV.U32 R43, RZ, RZ, R53 ;  /* 0x000000ffff2b7224 */ /* 0x000fe200078e0035 */
[C---:B------:R-:W-:Y:S01]  /*2350*/  SEL R70, R2.reuse, R5, !P5 ;  /* 0x0000000502467207 */ /* 0x040fe20006800000 */
[----:B------:R-:W-:Y:S01]  /*2360*/  IMAD.MOV.U32 R75, RZ, RZ, R55 ;  /* 0x000000ffff4b7224 */ /* 0x000fe200078e0037 */
[C---:B------:R-:W-:Y:S01]  /*2370*/  SEL R54, R2.reuse, R17, !P5 ;  /* 0x0000001102367207 */ /* 0x040fe20006800000 */
[----:B------:R-:W-:Y:S01]  /*2380*/  IMAD.MOV.U32 R83, RZ, RZ, R69 ;  /* 0x000000ffff537224 */ /* 0x000fe200078e0045 */
[C---:B------:R-:W-:Y:S01]  /*2390*/  SEL R49, R2.reuse, R49, !P5 ;  /* 0x0000003102317207 */ /* 0x040fe20006800000 */
[----:B------:R-:W-:Y:S01]  /*23a0*/  IMAD.MOV.U32 R85, RZ, RZ, R73 ;  /* 0x000000ffff557224 */ /* 0x000fe200078e0049 */
[----:B------:R-:W-:Y:S01]  /*23b0*/  SEL R73, R2, R47, !P5 ;  /* 0x0000002f02497207 */ /* 0x000fe20006800000 */
[----:B------:R-:W-:Y:S01]  /*23c0*/  IMAD R5, R8, 0x2, R142 ;  /* 0x0000000208057824 */ /* 0x000fe200078e028e */
[C---:B------:R-:W-:Y:S01]  /*23d0*/  SEL R50, R2.reuse, R11, !P5 ;  /* 0x0000000b02327207 */ /* 0x040fe20006800000 */
[----:B------:R-:W-:Y:S01]  /*23e0*/  @!P6 IMAD.MOV R3, RZ, RZ, -R3 ;  /* 0x000000ffff03e224 */ /* 0x000fe200078e0a03 */
[C---:B------:R-:W-:Y:S01]  /*23f0*/  SEL R51, R2.reuse, R51, !P5 ;  /* 0x0000003302337207 */ /* 0x040fe20006800000 */
[----:B------:R-:W-:Y:S01]  /*2400*/  @!P3 IMAD.MOV R77, RZ, RZ, -R77 ;  /* 0x000000ffff4db224 */ /* 0x000fe200078e0a4d */
[C---:B------:R-:W-:Y:S01]  /*2410*/  SEL R52, R2.reuse, R13, !P5 ;  /* 0x0000000d02347207 */ /* 0x040fe20006800000 */
[----:B------:R-:W-:Y:S01]  /*2420*/  @!P1 IMAD.MOV R43, RZ, RZ, -R43 ;  /* 0x000000ffff2b9224 */ /* 0x000fe200078e0a2b */
[C---:B------:R-:W-:Y:S01]  /*2430*/  SEL R48, R2.reuse, R3, !P5 ;  /* 0x0000000302307207 */ /* 0x040fe20006800000 */
[----:B------:R-:W-:Y:S01]  /*2440*/  @!P0 IMAD.MOV R75, RZ, RZ, -R75 ;  /* 0x000000ffff4b8224 */ /* 0x000fe200078e0a4b */
[----:B------:R-:W-:Y:S01]  /*2450*/  ISETP.GT.AND P0, PT, R233, 0x7f, PT ;  /* 0x0000007fe900780c */ /* 0x000fe20003f04270 */
[----:B------:R-:W-:Y:S01]  /*2460*/  @!P2 IMAD.MOV R83, RZ, RZ, -R83 ;  /* 0x000000ffff53a224 */ /* 0x000fe200078e0a53 */
[C---:B------:R-:W-:Y:S01]  /*2470*/  SEL R76, R2.reuse, R77, !P5 ;  /* 0x0000004d024c7207 */ /* 0x040fe20006800000 */
[----:B------:R-:W-:Y:S01]  /*2480*/  @!P4 IMAD.MOV R85, RZ, RZ, -R85 ;  /* 0x000000ffff55c224 */ /* 0x000fe200078e0a55 */
[----:B------:R-:W-:Y:S01]  /*2490*/  SEL R53, R2, R15, !P5 ;  /* 0x0000000f02357207 */ /* 0x000fe20006800000 */
[----:B------:R-:W-:Y:S01]  /*24a0*/  IMAD R4, R4, R7, RZ ;  /* 0x0000000704047224 */ /* 0x000fe200078e02ff */
[----:B------:R-:W-:Y:S01]  /*24b0*/  SEL R55, R2, R19, !P5 ;  /* 0x0000001302377207 */ /* 0x000fe20006800000 */
[----:B------:R-:W-:Y:S01]  /*24c0*/  IMAD R7, R8, 0x2, R5 ;  /* 0x0000000208077824 */ /* 0x000fe200078e0205 */
[----:B------:R-:W-:-:S02]  /*24d0*/  SEL R56, R2, R23, !P5 ;  /* 0x0000001702387207 */ /* 0x000fc40006800000 */
[----:B------:R-:W-:Y:S01]  /*24e0*/  SEL R57, R2, R57, !P5 ;  /* 0x0000003902397207 */ /* 0x000fe20006800000 */
[----:B------:R-:W-:Y:S01]  /*24f0*/  IMAD R17, R8, 0x2, R7 ;  /* 0x0000000208117824 */ /* 0x000fe200078e0207 */
[C---:B------:R-:W-:Y:S02]  /*2500*/  SEL R58, R2.reuse, R25, !P5 ;  /* 0x00000019023a7207 */ /* 0x040fe40006800000 */
[C---:B------:R-:W-:Y:S02]  /*2510*/  SEL R59, R2.reuse, R59, !P5 ;  /* 0x0000003b023b7207 */ /* 0x040fe40006800000 */
[C---:B------:R-:W-:Y:S02]  /*2520*/  SEL R60, R2.reuse, R27, !P5 ;  /* 0x0000001b023c7207 */ /* 0x040fe40006800000 */
[C---:B------:R-:W-:Y:S02]  /*2530*/  SEL R61, R2.reuse, R61, !P5 ;  /* 0x0000003d023d7207 */ /* 0x040fe40006800000 */
[----:B------:R-:W-:-:S02]  /*2540*/  SEL R62, R2, R29, !P5 ;  /* 0x0000001d023e7207 */ /* 0x000fc40006800000 */
[C---:B------:R-:W-:Y:S02]  /*2550*/  SEL R63, R2.reuse, R31, !P5 ;  /* 0x0000001f023f7207 */ /* 0x040fe40006800000 */
        /* <DEDUP_REMOVED lines=12> */
[----:B------:R-:W-:Y:S02]  /*2620*/  SEL R47, R2, R87, !P5 ;  /* 0x00000057022f7207 */ /* 0x000fe40006800000 */
[----:B------:R-:W-:Y:S02]  /*2630*/  ISETP.NE.U32.AND P1, PT, R185, RZ, PT ;  /* 0x000000ffb900720c */ /* 0x000fe40003f25070 */
[----:B------:R-:W-:Y:S02]  /*2640*/  ISETP.LT.AND P2, PT, R24, R6, P0 ;  /* 0x000000061800720c */ /* 0x000fe40000741270 */
[----:B------:R-:W-:Y:S01]  /*2650*/  LOP3.LUT R3, R148, 0x10, RZ, 0xfc, !PT ;  /* 0x0000001094037812 */ /* 0x000fe200078efcff */
[----:B-1----:R-:W-:Y:S10]  /*2660*/  BRA.U UP0, `(.L_x_5) ;  /* 0x0000000100187547 */ /* 0x002ff4000b800000 */
[----:B------:R-:W-:Y:S01]  /*2670*/  ELECT P3, URZ, PT ;  /* 0x0000000000ff782f */ /* 0x000fe20003860000 */
[----:B------:R-:W-:Y:S01]  /*2680*/  IMAD.MOV.U32 R2, RZ, RZ, 0x1 ;  /* 0x00000001ff027424 */ /* 0x000fe200078e00ff */
[----:B------:R-:W-:Y:S01]  /*2690*/  UMOV UR5, 0x40 ;  /* 0x0000004000057882 */ /* 0x000fe20000000000 */
[----:B------:R-:W-:Y:S01]  /*26a0*/  UVIRTCOUNT.DEALLOC.SMPOOL 0x80 ;  /* 0x000000800000784c */ /* 0x000fe20000000000 */
[----:B------:R-:W-:-:S09]  /*26b0*/  ULEA UR5, UR4, UR5, 0x18 ;  /* 0x0000000504057291 */ /* 0x000fd2000f8ec0ff */
[----:B------:R1:W-:Y:S03]  /*26c0*/  @P3 STS.U8 [UR5], R2 ;  /* 0x00000002ff003988 */ /* 0x0003e60008000005 */
.L_x_5:
[----:B------:R-:W-:Y:S01]  /*26d0*/  STTM.16dp32bit_t0_t15.x16 tmem[UR11], RZ ;  /* 0x000000ff000079ed */ /* 0x000fe20008a0000b */
[----:B------:R-:W-:Y:S01]  /*26e0*/  STTM.16dp32bit_t16_t31.x16 tmem[UR11+0x10], RZ ;  /* 0x000010ff000079ed */ /* 0x000fe20008a2000b */
[----:B------:R-:W2:Y:S02]  /*26f0*/  FENCE.VIEW.ASYNC.T ;  /* 0x00000000000073c6 */ /* 0x000ea40000000200 */
[----:B--2---:R-:W-:Y:S01]  /*2700*/  VOTEU.ALL UP1, P1 ;  /* 0x0000000000ff7886 */ /* 0x004fe20000820000 */
[----:B------:R-:W-:Y:S01]  /*2710*/  VOTEU.ALL UP2, P1 ;  /* 0x0000000000ff7886 */ /* 0x000fe20000840000 */
[----:B------:R-:W-:Y:S01]  /*2720*/  IMAD R33, R8, 0x2, R17 ;  /* 0x0000000208217824 */ /* 0x000fe200078e0211 */
[----:B------:R-:W-:Y:S01]  /*2730*/  ISETP.LT.AND P4, PT, R3, R6, P0 ;  /* 0x000000060300720c */ /* 0x000fe20000781270 */
[----:B------:R-:W-:Y:S01]  /*2740*/  IMAD.SHL.U32 R220, R4, 0x2, RZ ;  /* 0x0000000204dc7824 */ /* 0x000fe200078e00ff */
[----:B------:R-:W-:-:S04]  /*2750*/  @!UP1 UIADD3 UR4, UPT, UPT, -UR6, 0x100000, URZ ;  /* 0x0010000006049890 */ /* 0x000fc8000fffe1ff */
[----:B------:R-:W-:Y:S02]  /*2760*/  @!UP1 USHF.L.U32 UR5, UR4, 0xb, URZ ;  /* 0x0000000b04059899 */ /* 0x000fe400080006ff */
[----:B------:R-:W-:Y:S01]  /*2770*/  @!UP1 USHF.L.U32 UR4, UR4, 0x1, URZ ;  /* 0x0000000104049899 */ /* 0x000fe200080006ff */
[----:B------:R-:W-:Y:S01]  /*2780*/  BAR.SYNC.DEFER_BLOCKING 0x0 ;  /* 0x0000000000007b1d */ /* 0x000fe20000010000 */
[----:B------:R-:W-:Y:S01]  /*2790*/  IMAD R15, R8, 0x2, R33 ;  /* 0x00000002080f7824 */ /* 0x000fe200078e0221 */
[----:B------:R-:W-:Y:S02]  /*27a0*/  ISETP.LT.AND P3, PT, R251, R6, P0 ;  /* 0x00000006fb00720c */ /* 0x000fe40000761270 */
[----:B------:R-:W-:Y:S01]  /*27b0*/  IADD3 R102, P5, PT, R220, UR20, RZ ;  /* 0x00000014dc667c10 */ /* 0x000fe2000ffbe0ff */
[----:B------:R-:W-:-:S03]  /*27c0*/  IMAD R19, R8, 0x2, R15 ;  /* 0x0000000208137824 */ /* 0x000fc600078e020f */
[----:B------:R-:W-:Y:S01]  /*27d0*/  LEA.HI.X.SX32 R78, R4, UR21, 0x1, P5 ;  /* 0x00000015044e7c11 */ /* 0x000fe2000a8f0eff */
[----:B------:R-:W-:Y:S01]  /*27e0*/  IMAD R23, R8, 0x2, R19 ;  /* 0x0000000208177824 */ /* 0x000fe200078e0213 */
[----:B-1----:R-:W-:-:S03]  /*27f0*/  LEA R2, P5, R183, R102, 0x1 ;  /* 0x00000066b7027211 */ /* 0x002fc600078a08ff */
[----:B------:R-:W-:Y:S01]  /*2800*/  IMAD R85, R8, 0x2, R23 ;  /* 0x0000000208557824 */ /* 0x000fe200078e0217 */
[----:B------:R-:W-:Y:S02]  /*2810*/  LEA.HI.X.SX32 R3, R183, R78, 0x1, P5 ;  /* 0x0000004eb7037211 */ /* 0x000fe400028f0eff */
[----:B------:R-:W-:Y:S01]  /*2820*/  LEA R10, P5, R116, R102, 0x1 ;  /* 0x00000066740a7211 */ /* 0x000fe200078a08ff */
[----:B------:R-:W1:Y:S02]  /*2830*/  FENCE.VIEW.ASYNC.S ;  /* 0x00000000000073c6 */ /* 0x000e640000000000 */
[----:B-1----:R1:W2:Y:S02]  /*2840*/  @!UP2 SYNCS.EXCH.64 URZ, [UR12], UR4 ;  /* 0x000000040cffa5b2 */ /* 0x0022a40008000100 */
[----:B--2---:R-:W-:Y:S01]  /*2850*/  BAR.SYNC.DEFER_BLOCKING 0x0 ;  /* 0x0000000000007b1d */ /* 0x004fe20000010000 */
[----:B------:R-:W-:-:S04]  /*2860*/  IMAD R25, R8, 0x2, R85 ;  /* 0x0000000208197824 */ /* 0x000fc800078e0255 */
[----:B------:R-:W-:Y:S01]  /*2870*/  IMAD R27, R8, 0x2, R25 ;  /* 0x00000002081b7824 */ /* 0x000fe200078e0219 */
[----:B------:R-:W-:Y:S02]  /*2880*/  PRMT R143, RZ, 0x7610, R143 ;  /* 0x00007610ff8f7816 */ /* 0x000fe4000000008f */
[----:B------:R-:W-:Y:S02]  /*2890*/  LEA.HI.X.SX32 R11, R116, R78, 0x1, P5 ;  /* 0x0000004e740b7211 */ /* 0x000fe400028f0eff */
[----:B------:R-:W-:Y:S01]  /*28a0*/  LOP3.LUT R250, R148, 0x1a, RZ, 0xfc, !PT ;  /* 0x0000001a94fa7812 */ /* 0x000fe200078efcff */
[----:B-1----:R-:W1:Y:S01]  /*28b0*/  LDCU UR4, c[0x0][0x3b0] ;  /* 0x00007600ff0477ac */ /* 0x002e620008000800 */
[----:B0-----:R0:W2:Y:S01]  /*28c0*/  @P2 LDG.E.U16 R139, desc[UR24][R2.64] ;  /* 0x00000018028b2981 */ /* 0x0010a2000c1e1500 */
[C---:B------:R-:W-:Y:S02]  /*28d0*/  LEA R12, P2, R5.reuse, R102, 0x1 ;  /* 0x00000066050c7211 */ /* 0x040fe400078408ff */
[----:B------:R-:W-:Y:S01]  /*28e0*/  PRMT R141, RZ, 0x7610, R141 ;  /* 0x00007610ff8d7816 */ /* 0x000fe2000000008d */
[----:B------:R3:W4:Y:S01]  /*28f0*/  @P4 LDG.E.U16 R143, desc[UR24][R10.64] ;  /* 0x000000180a8f4981 */ /* 0x000722000c1e1500 */
[----:B------:R-:W-:Y:S01]  /*2900*/  LEA.HI.X.SX32 R13, R5, R78, 0x1, P2 ;  /* 0x0000004e050d7211 */ /* 0x000fe200010f0eff */
[----:B------:R-:W-:-:S04]  /*2910*/  IMAD R5, R8, 0x2, R27 ;  /* 0x0000000208057824 */ /* 0x000fc800078e021b */
[----:B------:R-:W-:Y:S01]  /*2920*/  IMAD R89, R8, 0x2, R5 ;  /* 0x0000000208597824 */ /* 0x000fe200078e0205 */
[----:B------:R-:W-:Y:S01]  /*2930*/  ISETP.LT.AND P4, PT, R250, R6, P0 ;  /* 0x00000006fa00720c */ /* 0x000fe20000781270 */
[----:B------:R5:W2:Y:S02]  /*2940*/  @P3 LDG.E.U16 R141, desc[UR24][R12.64] ;  /* 0x000000180c8d3981 */ /* 0x000aa4000c1e1500 */
[----:B------:R-:W-:Y:S01]  /*2950*/  IMAD R29, R8, 0x2, R89 ;  /* 0x00000002081d7824 */ /* 0x000fe200078e0259 */
[----:B0-----:R-:W-:-:S03]  /*2960*/  LEA R2, P2, R7, R102, 0x1 ;  /* 0x0000006607027211 */ /* 0x001fc600078408ff */
[----:B------:R-:W-:Y:S01]  /*2970*/  IMAD R37, R8, 0x2, R29 ;  /* 0x0000000208257824 */ /* 0x000fe200078e021d */
[----:B------:R-:W-:-:S03]  /*2980*/  LOP3.LUT R246, R148, 0x22, RZ, 0xfc, !PT ;  /* 0x0000002294f67812 */ /* 0x000fc600078efcff */
[----:B------:R-:W-:Y:S01]  /*2990*/  IMAD R91, R8, 0x2, R37 ;  /* 0x00000002085b7824 */ /* 0x000fe200078e0225 */
[----:B------:R-:W-:Y:S02]  /*29a0*/  PRMT R128, RZ, 0x7610, R128 ;  /* 0x00007610ff807816 */ /* 0x000fe40000000080 */
[----:B------:R-:W-:Y:S01]  /*29b0*/  LOP3.LUT R247, R148, 0x20, RZ, 0xfc, !PT ;  /* 0x0000002094f77812 */ /* 0x000fe200078efcff */
[----:B------:R-:W-:Y:S01]  /*29c0*/  IMAD R31, R8, 0x2, R91 ;  /* 0x00000002081f7824 */ /* 0x000fe200078e025b */
[----:B------:R-:W-:Y:S02]  /*29d0*/  LEA.HI.X.SX32 R3, R7, R78, 0x1, P2 ;  /* 0x0000004e07037211 */ /* 0x000fe400010f0eff */
[-C--:B------:R-:W-:Y:S01]  /*29e0*/  ISETP.LT.AND P2, PT, R246, R6.reuse, P0 ;  /* 0x00000006f600720c */ /* 0x080fe20000741270 */
[----:B------:R-:W-:Y:S01]  /*29f0*/  IMAD R7, R8, 0x2, R31 ;  /* 0x0000000208077824 */ /* 0x000fe200078e021f */
[----:B------:R-:W-:Y:S01]  /*2a00*/  ISETP.LT.AND P3, PT, R247, R6, P0 ;  /* 0x00000006f700720c */ /* 0x000fe20000761270 */
[----:B------:R0:W2:Y:S01]  /*2a10*/  @P4 LDG.E.U16 R128, desc[UR24][R2.64] ;  /* 0x0000001802804981 */ /* 0x0000a2000c1e1500 */
[----:B---3--:R-:W-:-:S02]  /*2a20*/  LEA R10, P5, R15, R102, 0x1 ;  /* 0x000000660f0a7211 */ /* 0x008fc400078a08ff */
[----:B-----5:R-:W-:Y:S02]  /*2a30*/  LEA R12, P4, R19, R102, 0x1 ;  /* 0x00000066130c7211 */ /* 0x020fe400078808ff */
[-C--:B------:R-:W-:Y:S01]  /*2a40*/  LEA.HI.X.SX32 R11, R15, R78.reuse, 0x1, P5 ;  /* 0x0000004e0f0b7211 */ /* 0x080fe200028f0eff */
[C---:B------:R-:W-:Y:S01]  /*2a50*/  IMAD R15, R8.reuse, 0x2, R7 ;  /* 0x00000002080f7824 */ /* 0x040fe200078e0207 */
[----:B------:R-:W-:Y:S02]  /*2a60*/  PRMT R127, RZ, 0x7610, R127 ;  /* 0x00007610ff7f7816 */ /* 0x000fe4000000007f */
[----:B------:R-:W-:Y:S02]  /*2a70*/  LEA.HI.X.SX32 R13, R19, R78, 0x1, P4 ;  /* 0x0000004e130d7211 */ /* 0x000fe400020f0eff */
[----:B------:R-:W-:Y:S01]  /*2a80*/  PRMT R138, RZ, 0x7610, R138 ;  /* 0x00007610ff8a7816 */ /* 0x000fe2000000008a */
[----:B------:R-:W-:Y:S01]  /*2a90*/  IMAD R19, R8, 0x2, R15 ;  /* 0x0000000208137824 */ /* 0x000fe200078e020f */
[----:B------:R-:W-:Y:S01]  /*2aa0*/  LOP3.LUT R243, R148, 0x28, RZ, 0xfc, !PT ;  /* 0x0000002894f37812 */ /* 0x000fe200078efcff */
[----:B------:R-:W3:Y:S01]  /*2ab0*/  @P2 LDG.E.U16 R127, desc[UR24][R12.64] ;  /* 0x000000180c7f2981 */ /* 0x000ee2000c1e1500 */
[----:B0-----:R-:W-:Y:S01]  /*2ac0*/  LEA R2, P2, R25, R102, 0x1 ;  /* 0x0000006619027211 */ /* 0x001fe200078408ff */
[----:B------:R-:W-:-:S02]  /*2ad0*/  IMAD R83, R8, 0x2, R19 ;  /* 0x0000000208537824 */ /* 0x000fc400078e0213 */
[----:B------:R0:W5:Y:S01]  /*2ae0*/  @P3 LDG.E.U16 R138, desc[UR24][R10.64] ;  /* 0x000000180a8a3981 */ /* 0x000162000c1e1500 */
[----:B------:R-:W-:Y:S02]  /*2af0*/  ISETP.LT.AND P3, PT, R243, R6, P0 ;  /* 0x00000006f300720c */ /* 0x000fe40000761270 */
[----:B------:R-:W-:Y:S01]  /*2b00*/  LEA.HI.X.SX32 R3, R25, R78, 0x1, P2 ;  /* 0x0000004e19037211 */ /* 0x000fe200010f0eff */
[----:B------:R-:W-:Y:S01]  /*2b10*/  IMAD R25, R8, 0x2, R83 ;  /* 0x0000000208197824 */ /* 0x000fe200078e0253 */
[----:B------:R-:W-:Y:S02]  /*2b20*/  PRMT R137, RZ, 0x7610, R137 ;  /* 0x00007610ff897816 */ /* 0x000fe40000000089 */
[----:B0-----:R-:W-:-:S04]  /*2b30*/  LEA R10, P5, R27, R102, 0x1 ;  /* 0x000000661b0a7211 */ /* 0x001fc800078a08ff */
[----:B------:R-:W-:Y:S01]  /*2b40*/  LEA.HI.X.SX32 R11, R27, R78, 0x1, P5 ;  /* 0x0000004e1b0b7211 */ /* 0x000fe200028f0eff */
[----:B------:R-:W-:Y:S01]  /*2b50*/  IMAD R27, R8, 0x2, R25 ;  /* 0x00000002081b7824 */ /* 0x000fe200078e0219 */
[C---:B------:R-:W-:Y:S01]  /*2b60*/  LOP3.LUT R242, R148.reuse, 0x2a, RZ, 0xfc, !PT ;  /* 0x0000002a94f27812 */ /* 0x040fe200078efcff */
[----:B------:R-:W2:Y:S01]  /*2b70*/  @P3 LDG.E.U16 R137, desc[UR24][R2.64] ;  /* 0x0000001802893981 */ /* 0x000ea2000c1e1500 */
[----:B------:R-:W-:Y:S01]  /*2b80*/  LOP3.LUT R239, R148, 0x30, RZ, 0xfc, !PT ;  /* 0x0000003094ef7812 */ /* 0x000fe200078efcff */
[----:B------:R-:W-:Y:S01]  /*2b90*/  IMAD R93, R8, 0x2, R27 ;  /* 0x00000002085d7824 */ /* 0x000fe200078e021b */
[----:B------:R-:W-:Y:S02]  /*2ba0*/  ISETP.LT.AND P4, PT, R242, R6, P0 ;  /* 0x00000006f200720c */ /* 0x000fe40000781270 */
[----:B------:R-:W-:Y:S01]  /*2bb0*/  LEA R12, P3, R29, R102, 0x1 ;  /* 0x000000661d0c7211 */ /* 0x000fe200078608ff */
[----:B------:R-:W-:Y:S01]  /*2bc0*/  IMAD R87, R8, 0x2, R93 ;  /* 0x0000000208577824 */ /* 0x000fe200078e025d */
[----:B------:R-:W-:-:S02]  /*2bd0*/  ISETP.LT.AND P2, PT, R239, R6, P0 ;  /* 0x00000006ef00720c */ /* 0x000fc40000741270 */
[----:B------:R-:W-:Y:S01]  /*2be0*/  LEA.HI.X.SX32 R13, R29, R78, 0x1, P3 ;  /* 0x0000004e1d0d7211 */ /* 0x000fe200018f0eff */
[C---:B------:R-:W-:Y:S01]  /*2bf0*/  IMAD R29, R8.reuse, 0x2, R87 ;  /* 0x00000002081d7824 */ /* 0x040fe200078e0257 */
[----:B------:R-:W-:Y:S02]  /*2c00*/  PRMT R126, RZ, 0x7610, R126 ;  /* 0x00007610ff7e7816 */ /* 0x000fe4000000007e */
[----:B------:R-:W-:Y:S01]  /*2c10*/  PRMT R136, RZ, 0x7610, R136 ;  /* 0x00007610ff887816 */ /* 0x000fe20000000088 */
[----:B------:R-:W-:Y:S01]  /*2c20*/  IMAD R95, R8, 0x2, R29 ;  /* 0x00000002085f7824 */ /* 0x000fe200078e021d */
[----:B------:R-:W-:Y:S02]  /*2c30*/  LOP3.LUT R235, R148, 0x38, RZ, 0xfc, !PT ;  /* 0x0000003894eb7812 */ /* 0x000fe400078efcff */
[----:B------:R0:W2:Y:S01]  /*2c40*/  @P4 LDG.E.U16 R126, desc[UR24][R10.64] ;  /* 0x000000180a7e4981 */ /* 0x0000a2000c1e1500 */
[----:B------:R-:W-:Y:S01]  /*2c50*/  IMAD R97, R8, 0x2, R95 ;  /* 0x0000000208617824 */ /* 0x000fe200078e025f */
[----:B------:R-:W-:-:S02]  /*2c60*/  ISETP.LT.AND P4, PT, R235, R6, P0 ;  /* 0x00000006eb00720c */ /* 0x000fc40000781270 */
[----:B------:R1:W2:Y:S01]  /*2c70*/  @P2 LDG.E.U16 R136, desc[UR24][R12.64] ;  /* 0x000000180c882981 */ /* 0x0002a2000c1e1500 */
[----:B------:R-:W-:Y:S01]  /*2c80*/  IMAD R45, R8, 0x2, R97 ;  /* 0x00000002082d7824 */ /* 0x000fe200078e0261 */
[----:B------:R-:W-:Y:S02]  /*2c90*/  LOP3.LUT R238, R148, 0x32, RZ, 0xfc, !PT ;  /* 0x0000003294ee7812 */ /* 0x000fe400078efcff */
[C---:B0-----:R-:W-:Y:S02]  /*2ca0*/  LEA R10, P2, R7.reuse, R102, 0x1 ;  /* 0x00000066070a7211 */ /* 0x041fe400078408ff */
[----:B------:R-:W-:Y:S02]  /*2cb0*/  PRMT R135, RZ, 0x7610, R135 ;  /* 0x00007610ff877816 */ /* 0x000fe40000000087 */
[----:B------:R-:W-:Y:S01]  /*2cc0*/  LEA.HI.X.SX32 R11, R7, R78, 0x1, P2 ;  /* 0x0000004e070b7211 */ /* 0x000fe200010f0eff */
[----:B------:R-:W-:Y:S01]  /*2cd0*/  IMAD R7, R8, 0x2, R45 ;  /* 0x0000000208077824 */ /* 0x000fe200078e022d */
[----:B------:R-:W-:-:S02]  /*2ce0*/  ISETP.LT.AND P3, PT, R238, R6, P0 ;  /* 0x00000006ee00720c */ /* 0x000fc40000761270 */
[----:B------:R-:W-:Y:S01]  /*2cf0*/  LOP3.LUT R234, R148, 0x3a, RZ, 0xfc, !PT ;  /* 0x0000003a94ea7812 */ /* 0x000fe200078efcff */
[----:B------:R-:W-:Y:S01]  /*2d00*/  IMAD R99, R8, 0x2, R7 ;  /* 0x0000000208637824 */ /* 0x000fe200078e0207 */
[----:B------:R0:W2:Y:S01]  /*2d10*/  @P4 LDG.E.U16 R135, desc[UR24][R10.64] ;  /* 0x000000180a874981 */ /* 0x0000a2000c1e1500 */
[C---:B------:R-:W-:Y:S02]  /*2d20*/  LEA R2, P5, R37.reuse, R102, 0x1 ;  /* 0x0000006625027211 */ /* 0x040fe400078a08ff */
[----:B------:R-:W-:Y:S01]  /*2d30*/  ISETP.LT.AND P4, PT, R234, R6, P0 ;  /* 0x00000006ea00720c */ /* 0x000fe20000781270 */
[C---:B------:R-:W-:Y:S01]  /*2d40*/  IMAD R101, R8.reuse, 0x2, R99 ;  /* 0x0000000208657824 */ /* 0x040fe200078e0263 */
[----:B------:R-:W-:Y:S02]  /*2d50*/  PRMT R125, RZ, 0x7610, R125 ;  /* 0x00007610ff7d7816 */ /* 0x000fe4000000007d */
[----:B------:R-:W-:Y:S01]  /*2d60*/  LEA.HI.X.SX32 R3, R37, R78, 0x1, P5 ;  /* 0x0000004e25037211 */ /* 0x000fe200028f0eff */
[----:B------:R-:W-:Y:S01]  /*2d70*/  IMAD R39, R8, 0x2, R101 ;  /* 0x0000000208277824 */ /* 0x000fe200078e0265 */
[----:B-1----:R-:W-:-:S02]  /*2d80*/  LEA R12, P2, R15, R102, 0x1 ;  /* 0x000000660f0c7211 */ /* 0x002fc400078408ff */
[C---:B------:R-:W-:Y:S01]  /*2d90*/  LOP3.LUT R14, R148.reuse, 0xa, RZ, 0xfc, !PT ;  /* 0x0000000a940e7812 */ /* 0x040fe200078efcff */
[----:B------:R1:W2:Y:S01]  /*2da0*/  @P3 LDG.E.U16 R125, desc[UR24][R2.64] ;  /* 0x00000018027d3981 */ /* 0x0002a2000c1e1500 */
[----:B0-----:R-:W-:Y:S02]  /*2db0*/  LOP3.LUT R10, R148, 0x12, RZ, 0xfc, !PT ;  /* 0x00000012940a7812 */ /* 0x001fe400078efcff */
[----:B------:R-:W-:Y:S02]  /*2dc0*/  PRMT R124, RZ, 0x7610, R124 ;  /* 0x00007610ff7c7816 */ /* 0x000fe4000000007c */
[----:B------:R-:W-:Y:S01]  /*2dd0*/  LEA.HI.X.SX32 R13, R15, R78, 0x1, P2 ;  /* 0x0000004e0f0d7211 */ /* 0x000fe200010f0eff */
[----:B------:R-:W-:Y:S01]  /*2de0*/  IMAD R15, R8, 0x2, R39 ;  /* 0x00000002080f7824 */ /* 0x000fe200078e0227 */
[-C--:B------:R-:W-:Y:S02]  /*2df0*/  ISETP.LT.AND P3, PT, R14, R6.reuse, P0 ;  /* 0x000000060e00720c */ /* 0x080fe40000761270 */
[----:B------:R-:W-:Y:S01]  /*2e00*/  ISETP.LT.AND P2, PT, R10, R6, P0 ;  /* 0x000000060a00720c */ /* 0x000fe20000741270 */
[----:B------:R0:W2:Y:S01]  /*2e10*/  @P4 LDG.E.U16 R124, desc[UR24][R12.64] ;  /* 0x000000180c7c4981 */ /* 0x0000a2000c1e1500 */
[----:B------:R-:W-:Y:S01]  /*2e20*/  IMAD R103, R8, 0x2, R15 ;  /* 0x0000000208677824 */ /* 0x000fe200078e020f */
[----:B-1----:R-:W-:-:S02]  /*2e30*/  LEA R2, P5, R114, R102, 0x1 ;  /* 0x0000006672027211 */ /* 0x002fc400078a08ff */
[C---:B------:R-:W-:Y:S01]  /*2e40*/  LEA R10, P4, R117.reuse, R102, 0x1 ;  /* 0x00000066750a7211 */ /* 0x040fe200078808ff */
[----:B------:R-:W-:Y:S01]  /*2e50*/  IMAD R147, R8, 0x2, R103 ;  /* 0x0000000208937824 */ /* 0x000fe200078e0267 */
[----:B------:R-:W-:Y:S02]  /*2e60*/  PRMT R130, RZ, 0x7610, R130 ;  /* 0x00007610ff827816 */ /* 0x000fe40000000082 */
[----:B------:R-:W-:Y:S02]  /*2e70*/  PRMT R129, RZ, 0x7610, R129 ;  /* 0x00007610ff817816 */ /* 0x000fe40000000081 */
[-C--:B------:R-:W-:Y:S02]  /*2e80*/  LEA.HI.X.SX32 R3, R114, R78.reuse, 0x1, P5 ;  /* 0x0000004e72037211 */ /* 0x080fe400028f0eff */
[----:B------:R-:W-:Y:S01]  /*2e90*/  LEA.HI.X.SX32 R11, R117, R78, 0x1, P4 ;  /* 0x0000004e750b7211 */ /* 0x000fe200020f0eff */
[----:B------:R-:W-:Y:S02]  /*2ea0*/  IMAD R41, R8, 0x2, R147 ;  /* 0x0000000208297824 */ /* 0x000fe400078e0293 */
[----:B------:R1:W2:Y:S01]  /*2eb0*/  @P3 LDG.E.U16 R130, desc[UR24][R2.64] ;  /* 0x0000001802823981 */ /* 0x0002a2000c1e1500 */
[----:B------:R-:W-:Y:S01]  /*2ec0*/  LOP3.LUT R216, R148, 0x40, RZ, 0xfc, !PT ;  /* 0x0000004094d87812 */ /* 0x000fe200078efcff */
[----:B------:R-:W-:-:S02]  /*2ed0*/  IMAD R105, R8, 0x2, R41 ;  /* 0x0000000208697824 */ /* 0x000fc400078e0229 */
[----:B------:R1:W2:Y:S01]  /*2ee0*/  @P2 LDG.E.U16 R129, desc[UR24][R10.64] ;  /* 0x000000180a812981 */ /* 0x0002a2000c1e1500 */
[-C--:B0-----:R-:W-:Y:S02]  /*2ef0*/  LEA R12, P5, R29, R102.reuse, 0x1 ;  /* 0x000000661d0c7211 */ /* 0x081fe400078a08ff */
[C---:B-1----:R-:W-:Y:S02]  /*2f00*/  LEA R2, P2, R25.reuse, R102, 0x1 ;  /* 0x0000006619027211 */ /* 0x042fe400078408ff */
[----:B------:R-:W-:Y:S02]  /*2f10*/  ISETP.LT.AND P3, PT, R216, R6, P0 ;  /* 0x00000006d800720c */ /* 0x000fe40000761270 */
[-C--:B------:R-:W-:Y:S01]  /*2f20*/  LEA.HI.X.SX32 R3, R25, R78.reuse, 0x1, P2 ;  /* 0x0000004e19037211 */ /* 0x080fe200010f0eff */
[----:B------:R-:W-:Y:S01]  /*2f30*/  IMAD R25, R8, 0x2, R105 ;  /* 0x0000000208197824 */ /* 0x000fe200078e0269 */
[----:B------:R-:W-:Y:S02]  /*2f40*/  LOP3.LUT R212, R148, 0x48, RZ, 0xfc, !PT ;  /* 0x0000004894d47812 */ /* 0x000fe400078efcff */
[----:B------:R-:W-:Y:S01]  /*2f50*/  LEA.HI.X.SX32 R13, R29, R78, 0x1, P5 ;  /* 0x0000004e1d0d7211 */ /* 0x000fe200028f0eff */
[----:B------:R-:W-:Y:S01]  /*2f60*/  IMAD R29, R8, 0x2, R25 ;  /* 0x00000002081d7824 */ /* 0x000fe200078e0219 */
[----:B------:R-:W-:-:S02]  /*2f70*/  ISETP.LT.AND P4, PT, R212, R6, P0 ;  /* 0x00000006d400720c */ /* 0x000fc40000781270 */
[----:B------:R-:W-:Y:S01]  /*2f80*/  LOP3.LUT R207, R148, 0x50, RZ, 0xfc, !PT ;  /* 0x0000005094cf7812 */ /* 0x000fe200078efcff */
[C---:B------:R-:W-:Y:S01]  /*2f90*/  IMAD R43, R8.reuse, 0x2, R29 ;  /* 0x00000002082b7824 */ /* 0x040fe200078e021d */
[----:B------:R-:W-:Y:S02]  /*2fa0*/  PRMT R134, RZ, 0x7610, R134 ;  /* 0x00007610ff867816 */ /* 0x000fe40000000086 */
[----:B------:R-:W-:Y:S01]  /*2fb0*/  ISETP.LT.AND P2, PT, R207, R6, P0 ;  /* 0x00000006cf00720c */ /* 0x000fe20000741270 */
[C---:B------:R-:W-:Y:S01]  /*2fc0*/  IMAD R107, R8.reuse, 0x2, R43 ;  /* 0x00000002086b7824 */ /* 0x040fe200078e022b */
[----:B------:R-:W-:Y:S02]  /*2fd0*/  PRMT R146, RZ, 0x7610, R146 ;  /* 0x00007610ff927816 */ /* 0x000fe40000000092 */
[----:B------:R0:W2:Y:S01]  /*2fe0*/  @P3 LDG.E.U16 R134, desc[UR24][R2.64] ;  /* 0x0000001802863981 */ /* 0x0000a2000c1e1500 */
[C---:B------:R-:W-:Y:S01]  /*2ff0*/  LEA R10, P3, R7.reuse, R102, 0x1 ;  /* 0x00000066070a7211 */ /* 0x040fe200078608ff */
[----:B------:R-:W-:Y:S01]  /*3000*/  IMAD R109, R8, 0x2, R107 ;  /* 0x00000002086d7824 */ /* 0x000fe200078e026b */
[----:B------:R-:W-:Y:S01]  /*3010*/  LOP3.LUT R197, R148, 0x60, RZ, 0xfc, !PT ;  /* 0x0000006094c57812 */ /* 0x000fe200078efcff */
[----:B------:R1:W2:Y:S01]  /*3020*/  @P4 LDG.E.U16 R146, desc[UR24][R12.64] ;  /* 0x000000180c924981 */ /* 0x0002a2000c1e1500 */
[----:B------:R-:W-:Y:S01]  /*3030*/  PRMT R145, RZ, 0x7610, R145 ;  /* 0x00007610ff917816 */ /* 0x000fe20000000091 */
[----:B------:R-:W-:Y:S01]  /*3040*/  IMAD R149, R8, 0x2, R109 ;  /* 0x0000000208957824 */ /* 0x000fe200078e026d */
[----:B------:R-:W-:-:S02]  /*3050*/  LEA.HI.X.SX32 R11, R7, R78, 0x1, P3 ;  /* 0x0000004e070b7211 */ /* 0x000fc400018f0eff */
[----:B------:R-:W-:Y:S02]  /*3060*/  LOP3.LUT R202, R148, 0x58, RZ, 0xfc, !PT ;  /* 0x0000005894ca7812 */ /* 0x000fe400078efcff */
[----:B------:R-:W-:Y:S01]  /*3070*/  ISETP.LT.AND P4, PT, R197, R6, P0 ;  /* 0x00000006c500720c */ /* 0x000fe20000781270 */
[----:B------:R1:W2:Y:S01]  /*3080*/  @P2 LDG.E.U16 R145, desc[UR24][R10.64] ;  /* 0x000000180a912981 */ /* 0x0002a2000c1e1500 */
[----:B0-----:R-:W-:Y:S01]  /*3090*/  LEA R2, P5, R15, R102, 0x1 ;  /* 0x000000660f027211 */ /* 0x001fe200078a08ff */
[----:B------:R-:W-:Y:S01]  /*30a0*/  IMAD R37, R8, 0x2, R149 ;  /* 0x0000000208257824 */ /* 0x000fe200078e0295 */
[----:B------:R-:W-:Y:S02]  /*30b0*/  ISETP.LT.AND P3, PT, R202, R6, P0 ;  /* 0x00000006ca00720c */ /* 0x000fe40000761270 */
[----:B-1----:R-:W-:Y:S02]  /*30c0*/  LEA R12, P2, R105, R102, 0x1 ;  /* 0x00000066690c7211 */ /* 0x002fe400078408ff */
[----:B------:R-:W-:Y:S01]  /*30d0*/  LEA.HI.X.SX32 R3, R15, R78, 0x1, P5 ;  /* 0x0000004e0f037211 */ /* 0x000fe200028f0eff */
[----:B------:R-:W-:Y:S01]  /*30e0*/  IMAD R15, R8, 0x2, R37 ;  /* 0x00000002080f7824 */ /* 0x000fe200078e0225 */
[----:B------:R-:W-:-:S02]  /*30f0*/  PRMT R118, RZ, 0x7610, R118 ;  /* 0x00007610ff767816 */ /* 0x000fc40000000076 */
[----:B------:R-:W-:Y:S01]  /*3100*/  LEA.HI.X.SX32 R13, R105, R78, 0x1, P2 ;  /* 0x0000004e690d7211 */ /* 0x000fe200010f0eff */
[----:B------:R-:W-:Y:S01]  /*3110*/  IMAD R105, R8, 0x2, R15 ;  /* 0x0000000208697824 */ /* 0x000fe200078e020f */
[C---:B------:R-:W-:Y:S02]  /*3120*/  LOP3.LUT R190, R148.reuse, 0x68, RZ, 0xfc, !PT ;  /* 0x0000006894be7812 */ /* 0x040fe400078efcff */
[----:B------:R-:W-:Y:S01]  /*3130*/  PRMT R144, RZ, 0x7610, R144 ;  /* 0x00007610ff907816 */ /* 0x000fe20000000090 */
[----:B------:R-:W2:Y:S01]  /*3140*/  @P4 LDG.E.U16 R118, desc[UR24][R12.64] ;  /* 0x000000180c764981 */ /* 0x000ea2000c1e1500 */
[----:B------:R-:W-:Y:S01]  /*3150*/  LOP3.LUT R189, R148, 0x70, RZ, 0xfc, !PT ;  /* 0x0000007094bd7812 */ /* 0x000fe200078efcff */
[----:B------:R-:W-:Y:S01]  /*3160*/  IMAD R151, R8, 0x2, R105 ;  /* 0x0000000208977824 */ /* 0x000fe200078e0269 */
[-C--:B------:R-:W-:Y:S02]  /*3170*/  ISETP.LT.AND P4, PT, R190, R6.reuse, P0 ;  /* 0x00000006be00720c */ /* 0x080fe40000781270 */
[----:B------:R0:W2:Y:S01]  /*3180*/  @P3 LDG.E.U16 R144, desc[UR24][R2.64] ;  /* 0x0000001802903981 */ /* 0x0000a2000c1e1500 */
[----:B------:R-:W-:Y:S01]  /*3190*/  ISETP.LT.AND P2, PT, R189, R6, P0 ;  /* 0x00000006bd00720c */ /* 0x000fe20000741270 */
[----:B------:R-:W-:Y:S01]  /*31a0*/  IMAD R7, R8, 0x2, R151 ;  /* 0x0000000208077824 */ /* 0x000fe200078e0297 */
[----:B------:R-:W-:-:S02]  /*31b0*/  LEA R10, P3, R107, R102, 0x1 ;  /* 0x000000666b0a7211 */ /* 0x000fc400078608ff */
[----:B------:R-:W-:Y:S02]  /*31c0*/  LOP3.LUT R205, R148, 0x78, RZ, 0xfc, !PT ;  /* 0x0000007894cd7812 */ /* 0x000fe400078efcff */
[----:B------:R-:W-:Y:S02]  /*31d0*/  PRMT R133, RZ, 0x7610, R133 ;  /* 0x00007610ff857816 */ /* 0x000fe40000000085 */
[----:B------:R-:W-:Y:S01]  /*31e0*/  LEA.HI.X.SX32 R11, R107, R78, 0x1, P3 ;  /* 0x0000004e6b0b7211 */ /* 0x000fe200018f0eff */
[----:B------:R-:W-:Y:S01]  /*31f0*/  IMAD R107, R8, 0x2, R7 ;  /* 0x00000002086b7824 */ /* 0x000fe200078e0207 */
[----:B0-----:R-:W-:Y:S02]  /*3200*/  LEA R2, P5, R15, R102, 0x1 ;  /* 0x000000660f027211 */ /* 0x001fe400078a08ff */
[----:B------:R-:W-:Y:S01]  /*3210*/  LOP3.LUT R215, R148, 0x42, RZ, 0xfc, !PT ;  /* 0x0000004294d77812 */ /* 0x000fe200078efcff */
[----:B------:R-:W2:Y:S01]  /*3220*/  @P4 LDG.E.U16 R133, desc[UR24][R10.64] ;  /* 0x000000180a854981 */ /* 0x000ea2000c1e1500 */
[----:B------:R-:W-:-:S02]  /*3230*/  ISETP.LT.AND P3, PT, R205, R6, P0 ;  /* 0x00000006cd00720c */ /* 0x000fc40000761270 */
[----:B------:R-:W-:Y:S02]  /*3240*/  PRMT R132, RZ, 0x7610, R132 ;  /* 0x00007610ff847816 */ /* 0x000fe40000000084 */
[----:B------:R-:W-:Y:S02]  /*3250*/  LEA.HI.X.SX32 R3, R15, R78, 0x1, P5 ;  /* 0x0000004e0f037211 */ /* 0x000fe400028f0eff */
[----:B------:R-:W-:Y:S02]  /*3260*/  ISETP.LT.AND P4, PT, R215, R6, P0 ;  /* 0x00000006d700720c */ /* 0x000fe40000781270 */
[-C--:B------:R-:W-:Y:S01]  /*3270*/  LEA R12, P5, R107, R102.reuse, 0x1 ;  /* 0x000000666b0c7211 */ /* 0x080fe200078a08ff */
[----:B------:R0:W2:Y:S01]  /*3280*/  @P2 LDG.E.U16 R132, desc[UR24][R2.64] ;  /* 0x0000001802842981 */ /* 0x0000a2000c1e1500 */
[----:B------:R-:W-:Y:S02]  /*3290*/  PRMT R131, RZ, 0x7610, R131 ;  /* 0x00007610ff837816 */ /* 0x000fe40000000083 */
[----:B------:R-:W-:-:S02]  /*32a0*/  LEA R14, P2, R27, R102, 0x1 ;  /* 0x000000661b0e7211 */ /* 0x000fc400078408ff */
[-C--:B------:R-:W-:Y:S02]  /*32b0*/  LEA.HI.X.SX32 R13, R107, R78.reuse, 0x1, P5 ;  /* 0x0000004e6b0d7211 */ /* 0x080fe400028f0eff */
[----:B------:R-:W-:Y:S02]  /*32c0*/  LOP3.LUT R210, R148, 0x4a, RZ, 0xfc, !PT ;  /* 0x0000004a94d27812 */ /* 0x000fe400078efcff */
[----:B------:R-:W-:Y:S01]  /*32d0*/  PRMT R123, RZ, 0x7610, R123 ;  /* 0x00007610ff7b7816 */ /* 0x000fe2000000007b */
[----:B------:R-:W2:Y:S01]  /*32e0*/  @P3 LDG.E.U16 R131, desc[UR24][R12.64] ;  /* 0x000000180c833981 */ /* 0x000ea2000c1e1500 */
[----:B------:R-:W-:Y:S02]  /*32f0*/  LEA.HI.X.SX32 R15, R27, R78, 0x1, P2 ;  /* 0x0000004e1b0f7211 */ /* 0x000fe400010f0eff */
[----:B------:R-:W-:Y:S02]  /*3300*/  ISETP.LT.AND P3, PT, R210, R6, P0 ;  /* 0x00000006d200720c */ /* 0x000fe40000761270 */
[----:B------:R-:W-:Y:S01]  /*3310*/  LOP3.LUT R206, R148, 0x52, RZ, 0xfc, !PT ;  /* 0x0000005294ce7812 */ /* 0x000fe200078efcff */
[----:B------:R1:W2:Y:S01]  /*3320*/  @P4 LDG.E.U16 R123, desc[UR24][R14.64] ;  /* 0x000000180e7b4981 */ /* 0x0002a2000c1e1500 */
[----:B0-----:R-:W-:-:S02]  /*3330*/  LEA R2, P4, R95, R102, 0x1 ;  /* 0x000000665f027211 */ /* 0x001fc400078808ff */
[----:B------:R-:W-:Y:S02]  /*3340*/  PRMT R122, RZ, 0x7610, R122 ;  /* 0x00007610ff7a7816 */ /* 0x000fe4000000007a */
[----:B------:R-:W-:Y:S02]  /*3350*/  ISETP.LT.AND P2, PT, R206, R6, P0 ;  /* 0x00000006ce00720c */ /* 0x000fe40000741270 */
[C---:B------:R-:W-:Y:S02]  /*3360*/  LOP3.LUT R201, R148.reuse, 0x5a, RZ, 0xfc, !PT ;  /* 0x0000005a94c97812 */ /* 0x040fe400078efcff */
[----:B------:R-:W-:Y:S02]  /*3370*/  LEA.HI.X.SX32 R3, R95, R78, 0x1, P4 ;  /* 0x0000004e5f037211 */ /* 0x000fe400020f0eff */
[----:B------:R-:W-:Y:S02]  /*3380*/  LOP3.LUT R196, R148, 0x62, RZ, 0xfc, !PT ;  /* 0x0000006294c47812 */ /* 0x000fe400078efcff */
[----:B------:R-:W-:Y:S01]  /*3390*/  LEA R10, P5, R99, R102, 0x1 ;  /* 0x00000066630a7211 */ /* 0x000fe200078a08ff */
[----:B------:R0:W2:Y:S01]  /*33a0*/  @P3 LDG.E.U16 R122, desc[UR24][R2.64] ;  /* 0x00000018027a3981 */ /* 0x0000a2000c1e1500 */
[----:B------:R-:W-:-:S02]  /*33b0*/  ISETP.LT.AND P4, PT, R201, R6, P0 ;  /* 0x00000006c900720c */ /* 0x000fc40000781270 */
[----:B------:R-:W-:Y:S02]  /*33c0*/  ISETP.LT.AND P3, PT, R196, R6, P0 ;  /* 0x00000006c400720c */ /* 0x000fe40000761270 */
[----:B------:R-:W-:Y:S02]  /*33d0*/  PRMT R121, RZ, 0x7610, R121 ;  /* 0x00007610ff797816 */ /* 0x000fe40000000079 */
[----:B------:R-:W-:Y:S02]  /*33e0*/  LEA.HI.X.SX32 R11, R99, R78, 0x1, P5 ;  /* 0x0000004e630b7211 */ /* 0x000fe400028f0eff */
[-C--:B-1----:R-:W-:Y:S02]  /*33f0*/  LEA R14, P5, R103, R102.reuse, 0x1 ;  /* 0x00000066670e7211 */ /* 0x082fe400078a08ff */
[----:B------:R-:W-:Y:S01]  /*3400*/  LOP3.LUT R188, R148, 0x6a, RZ, 0xfc, !PT ;  /* 0x0000006a94bc7812 */ /* 0x000fe200078efcff */
[----:B------:R1:W2:Y:S01]  /*3410*/  @P2 LDG.E.U16 R121, desc[UR24][R10.64] ;  /* 0x000000180a792981 */ /* 0x0002a2000c1e1500 */
[----:B------:R-:W-:-:S02]  /*3420*/  LEA R12, P6, R25, R102, 0x1 ;  /* 0x00000066190c7211 */ /* 0x000fc400078c08ff */
[----:B------:R-:W-:Y:S02]  /*3430*/  PRMT R120, RZ, 0x7610, R120 ;  /* 0x00007610ff787816 */ /* 0x000fe40000000078 */
[----:B------:R-:W-:Y:S02]  /*3440*/  LEA.HI.X.SX32 R15, R103, R78, 0x1, P5 ;  /* 0x0000004e670f7211 */ /* 0x000fe400028f0eff */
[----:B------:R-:W-:Y:S02]  /*3450*/  PRMT R119, RZ, 0x7610, R119 ;  /* 0x00007610ff777816 */ /* 0x000fe40000000077 */
[----:B------:R-:W-:Y:S01]  /*3460*/  ISETP.LT.AND P2, PT, R188, R6, P0 ;  /* 0x00000006bc00720c */ /* 0x000fe20000741270 */
[----:B------:R1:W2:Y:S01]  /*3470*/  @P4 LDG.E.U16 R120, desc[UR24][R14.64] ;  /* 0x000000180e784981 */ /* 0x0002a2000c1e1500 */
[----:B------:R-:W-:Y:S02]  /*3480*/  LEA.HI.X.SX32 R13, R25, R78, 0x1, P6 ;  /* 0x0000004e190d7211 */ /* 0x000fe400030f0eff */
[----:B------:R-:W-:-:S02]  /*3490*/  LOP3.LUT R187, R148, 0x72, RZ, 0xfc, !PT ;  /* 0x0000007294bb7812 */ /* 0x000fc400078efcff */
[----:B0-----:R-:W-:Y:S01]  /*34a0*/  LEA R2, P4, R109, R102, 0x1 ;  /* 0x000000666d027211 */ /* 0x001fe200078808ff */
[----:B------:R0:W2:Y:S01]  /*34b0*/  @P3 LDG.E.U16 R119, desc[UR24][R12.64] ;  /* 0x000000180c773981 */ /* 0x0000a2000c1e1500 */
[----:B------:R-:W-:Y:S02]  /*34c0*/  LOP3.LUT R211, R148, 0x7a, RZ, 0xfc, !PT ;  /* 0x0000007a94d37812 */ /* 0x000fe400078efcff */
[----:B------:R-:W-:Y:S02]  /*34d0*/  ISETP.LT.AND P3, PT, R187, R6, P0 ;  /* 0x00000006bb00720c */ /* 0x000fe40000761270 */
[----:B------:R-:W-:Y:S01]  /*34e0*/  PRMT R22, RZ, 0x7610, R22 ;  /* 0x00007610ff167816 */ /* 0x000fe20000000016 */
[----:B------:R-:W-:Y:S01]  /*34f0*/  IMAD R95, R8, 0x2, R107 ;  /* 0x00000002085f7824 */ /* 0x000fe200078e026b */
[----:B------:R-:W-:Y:S02]  /*3500*/  LEA.HI.X.SX32 R3, R109, R78, 0x1, P4 ;  /* 0x0000004e6d037211 */ /* 0x000fe400020f0eff */
[----:B------:R-:W-:-:S02]  /*3510*/  ISETP.LT.AND P4, PT, R211, R6, P0 ;  /* 0x00000006d300720c */ /* 0x000fc40000781270 */
[-C--:B-1----:R-:W-:Y:S01]  /*3520*/  LEA R10, P5, R105, R102.reuse, 0x1 ;  /* 0x00000066690a7211 */ /* 0x082fe200078a08ff */
[----:B------:R1:W2:Y:S01]  /*3530*/  @P2 LDG.E.U16 R22, desc[UR24][R2.64] ;  /* 0x0000001802162981 */ /* 0x0002a2000c1e1500 */
[----:B------:R-:W-:Y:S02]  /*3540*/  PRMT R112, RZ, 0x7610, R112 ;  /* 0x00007610ff707816 */ /* 0x000fe40000000070 */
[----:B------:R-:W-:Y:S02]  /*3550*/  LEA R14, P2, R95, R102, 0x1 ;  /* 0x000000665f0e7211 */ /* 0x000fe400078408ff */
[-C--:B------:R-:W-:Y:S02]  /*3560*/  LEA.HI.X.SX32 R11, R105, R78.reuse, 0x1, P5 ;  /* 0x0000004e690b7211 */ /* 0x080fe400028f0eff */
[----:B------:R-:W-:Y:S02]  /*3570*/  LOP3.LUT R30, R148, 0xc, RZ, 0xfc, !PT ;  /* 0x0000000c941e7812 */ /* 0x000fe400078efcff */
[----:B------:R-:W-:Y:S01]  /*3580*/  PRMT R111, RZ, 0x7610, R111 ;  /* 0x00007610ff6f7816 */ /* 0x000fe2000000006f */
[----:B------:R1:W2:Y:S01]  /*3590*/  @P3 LDG.E.U16 R112, desc[UR24][R10.64] ;  /* 0x000000180a703981 */ /* 0x0002a2000c1e1500 */
[----:B------:R-:W-:-:S02]  /*35a0*/  LEA.HI.X.SX32 R15, R95, R78, 0x1, P2 ;  /* 0x0000004e5f0f7211 */ /* 0x000fc400010f0eff */
[----:B------:R-:W-:Y:S02]  /*35b0*/  LOP3.LUT R28, R148, 0x14, RZ, 0xfc, !PT ;  /* 0x00000014941c7812 */ /* 0x000fe400078efcff */
[-C--:B------:R-:W-:Y:S01]  /*35c0*/  ISETP.LT.AND P3, PT, R30, R6.reuse, P0 ;  /* 0x000000061e00720c */ /* 0x080fe20000761270 */
[----:B------:R4:W2:Y:S01]  /*35d0*/  @P4 LDG.E.U16 R111, desc[UR24][R14.64] ;  /* 0x000000180e6f4981 */ /* 0x0008a2000c1e1500 */
[----:B------:R-:W-:Y:S02]  /*35e0*/  ISETP.LT.AND P2, PT, R28, R6, P0 ;  /* 0x000000061c00720c */ /* 0x000fe40000741270 */
[----:B0-----:R-:W-:Y:S02]  /*35f0*/  LEA R12, P4, R115, R102, 0x1 ;  /* 0x00000066730c7211 */ /* 0x001fe400078808ff */
[----:B------:R-:W-:Y:S02]  /*3600*/  LOP3.LUT R249, R148, 0x1c, RZ, 0xfc, !PT ;  /* 0x0000001c94f97812 */ /* 0x000fe400078efcff */
[----:B------:R-:W-:-:S02]  /*3610*/  PRMT R110, RZ, 0x7610, R110 ;  /* 0x00007610ff6e7816 */ /* 0x000fc4000000006e */
[----:B-1----:R-:W-:Y:S02]  /*3620*/  LEA R2, P5, R140, R102, 0x1 ;  /* 0x000000668c027211 */ /* 0x002fe400078a08ff */
[----:B------:R-:W-:Y:S02]  /*3630*/  LEA.HI.X.SX32 R13, R115, R78, 0x1, P4 ;  /* 0x0000004e730d7211 */ /* 0x000fe400020f0eff */
[----:B------:R-:W-:Y:S02]  /*3640*/  LOP3.LUT R245, R148, 0x24, RZ, 0xfc, !PT ;  /* 0x0000002494f57812 */ /* 0x000fe400078efcff */
[----:B------:R-:W-:Y:S01]  /*3650*/  ISETP.LT.AND P4, PT, R249, R6, P0 ;  /* 0x00000006f900720c */ /* 0x000fe20000781270 */
[----:B------:R0:W2:Y:S01]  /*3660*/  @P3 LDG.E.U16 R110, desc[UR24][R12.64] ;  /* 0x000000180c6e3981 */ /* 0x0000a2000c1e1500 */
[----:B------:R-:W-:Y:S02]  /*3670*/  PRMT R109, RZ, 0x7610, R109 ;  /* 0x00007610ff6d7816 */ /* 0x000fe4000000006d */
[----:B------:R-:W-:-:S02]  /*3680*/  LEA.HI.X.SX32 R3, R140, R78, 0x1, P5 ;  /* 0x0000004e8c037211 */ /* 0x000fc400028f0eff */
[----:B------:R-:W-:Y:S02]  /*3690*/  ISETP.LT.AND P3, PT, R245, R6, P0 ;  /* 0x00000006f500720c */ /* 0x000fe40000761270 */
[-C--:B------:R-:W-:Y:S01]  /*36a0*/  LEA R10, P5, R17, R102.reuse, 0x1 ;  /* 0x00000066110a7211 */ /* 0x080fe200078a08ff */
[----:B------:R1:W2:Y:S01]  /*36b0*/  @P2 LDG.E.U16 R109, desc[UR24][R2.64] ;  /* 0x00000018026d2981 */ /* 0x0002a2000c1e1500 */
[----:B------:R-:W-:Y:S02]  /*36c0*/  PRMT R108, RZ, 0x7610, R108 ;  /* 0x00007610ff6c7816 */ /* 0x000fe4000000006c */
[----:B----4-:R-:W-:Y:S02]  /*36d0*/  LEA R14, P2, R23, R102, 0x1 ;  /* 0x00000066170e7211 */ /* 0x010fe400078408ff */
[----:B------:R-:W-:Y:S02]  /*36e0*/  LEA.HI.X.SX32 R11, R17, R78, 0x1, P5 ;  /* 0x0000004e110b7211 */ /* 0x000fe400028f0eff */
[----:B------:R-:W-:-:S02]  /*36f0*/  LOP3.LUT R241, R148, 0x2c, RZ, 0xfc, !PT ;  /* 0x0000002c94f17812 */ /* 0x000fc400078efcff */
[----:B------:R-:W-:Y:S01]  /*3700*/  PRMT R107, RZ, 0x7610, R107 ;  /* 0x00007610ff6b7816 */ /* 0x000fe2000000006b */
[----:B------:R-:W4:Y:S01]  /*3710*/  @P4 LDG.E.U16 R108, desc[UR24][R10.64] ;  /* 0x000000180a6c4981 */ /* 0x000f22000c1e1500 */
[----:B------:R-:W-:Y:S02]  /*3720*/  LEA.HI.X.SX32 R15, R23, R78, 0x1, P2 ;  /* 0x0000004e170f7211 */ /* 0x000fe400010f0eff */
[----:B------:R-:W-:Y:S02]  /*3730*/  LOP3.LUT R237, R148, 0x34, RZ, 0xfc, !PT ;  /* 0x0000003494ed7812 */ /* 0x000fe400078efcff */
[-C--:B------:R-:W-:Y:S01]  /*3740*/  ISETP.LT.AND P4, PT, R241, R6.reuse, P0 ;  /* 0x00000006f100720c */ /* 0x080fe20000781270 */
[----:B------:R3:W2:Y:S01]  /*3750*/  @P3 LDG.E.U16 R107, desc[UR24][R14.64] ;  /* 0x000000180e6b3981 */ /* 0x0006a2000c1e1500 */
[----:B------:R-:W-:Y:S02]  /*3760*/  ISETP.LT.AND P2, PT, R237, R6, P0 ;  /* 0x00000006ed00720c */ /* 0x000fe40000741270 */
[----:B0-----:R-:W-:-:S02]  /*3770*/  LEA R12, P3, R5, R102, 0x1 ;  /* 0x00000066050c7211 */ /* 0x001fc400078608ff */
[----:B------:R-:W-:Y:S02]  /*3780*/  PRMT R106, RZ, 0x7610, R106 ;  /* 0x00007610ff6a7816 */ /* 0x000fe4000000006a */
[----:B-1----:R-:W-:Y:S02]  /*3790*/  LEA R2, P5, R91, R102, 0x1 ;  /* 0x000000665b027211 */ /* 0x002fe400078a08ff */
[-C--:B------:R-:W-:Y:S02]  /*37a0*/  LEA.HI.X.SX32 R13, R5, R78.reuse, 0x1, P3 ;  /* 0x0000004e050d7211 */ /* 0x080fe400018f0eff */
[----:B------:R-:W-:Y:S02]  /*37b0*/  LOP3.LUT R214, R148, 0x44, RZ, 0xfc, !PT ;  /* 0x0000004494d67812 */ /* 0x000fe400078efcff */
[----:B------:R-:W-:Y:S01]  /*37c0*/  PRMT R105, RZ, 0x7610, R105 ;  /* 0x00007610ff697816 */ /* 0x000fe20000000069 */
[----:B------:R0:W2:Y:S01]  /*37d0*/  @P4 LDG.E.U16 R106, desc[UR24][R12.64] ;  /* 0x000000180c6a4981 */ /* 0x0000a2000c1e1500 */
[----:B------:R-:W-:-:S02]  /*37e0*/  LEA.HI.X.SX32 R3, R91, R78, 0x1, P5 ;  /* 0x0000004e5b037211 */ /* 0x000fc400028f0eff */
[----:B------:R-:W-:Y:S02]  /*37f0*/  ISETP.LT.AND P4, PT, R214, R6, P0 ;  /* 0x00000006d600720c */ /* 0x000fe40000781270 */
[----:B------:R-:W-:Y:S01]  /*3800*/  LOP3.LUT R221, R148, 0x3c, RZ, 0xfc, !PT ;  /* 0x0000003c94dd7812 */ /* 0x000fe200078efcff */
[----:B------:R1:W2:Y:S01]  /*3810*/  @P2 LDG.E.U16 R105, desc[UR24][R2.64] ;  /* 0x0000001802692981 */ /* 0x0002a2000c1e1500 */
[----:B---3--:R-:W-:Y:S02]  /*3820*/  LEA R14, P2, R93, R102, 0x1 ;  /* 0x000000665d0e7211 */ /* 0x008fe400078408ff */
[----:B------:R-:W-:Y:S02]  /*3830*/  ISETP.LT.AND P3, PT, R221, R6, P0 ;  /* 0x00000006dd00720c */ /* 0x000fe40000761270 */
[----:B------:R-:W-:Y:S02]  /*3840*/  PRMT R27, RZ, 0x7610, R27 ;  /* 0x00007610ff1b7816 */ /* 0x000fe4000000001b */
[----:B------:R-:W-:-:S02]  /*3850*/  LEA.HI.X.SX32 R15, R93, R78, 0x1, P2 ;  /* 0x0000004e5d0f7211 */ /* 0x000fc400010f0eff */
[C---:B------:R-:W-:Y:S02]  /*3860*/  LEA R10, P5, R19.reuse, R102, 0x1 ;  /* 0x00000066130a7211 */ /* 0x040fe400078a08ff */
[C---:B------:R-:W-:Y:S01]  /*3870*/  LOP3.LUT R204, R148.reuse, 0x54, RZ, 0xfc, !PT ;  /* 0x0000005494cc7812 */ /* 0x040fe200078efcff */
[----:B------:R-:W3:Y:S01]  /*3880*/  @P4 LDG.E.U16 R27, desc[UR24][R14.64] ;  /* 0x000000180e1b4981 */ /* 0x000ee2000c1e1500 */
[----:B------:R-:W-:Y:S02]  /*3890*/  PRMT R104, RZ, 0x7610, R104 ;  /* 0x00007610ff687816 */ /* 0x000fe40000000068 */
[----:B------:R-:W-:Y:S02]  /*38a0*/  LEA.HI.X.SX32 R11, R19, R78, 0x1, P5 ;  /* 0x0000004e130b7211 */ /* 0x000fe400028f0eff */
[----:B0-----:R-:W-:Y:S02]  /*38b0*/  LEA R12, P4, R97, R102, 0x1 ;  /* 0x00000066610c7211 */ /* 0x001fe400078808ff */
[----:B------:R-:W-:Y:S01]  /*38c0*/  LOP3.LUT R209, R148, 0x4c, RZ, 0xfc, !PT ;  /* 0x0000004c94d17812 */ /* 0x000fe200078efcff */
[----:B------:R0:W2:Y:S01]  /*38d0*/  @P3 LDG.E.U16 R104, desc[UR24][R10.64] ;  /* 0x000000180a683981 */ /* 0x0000a2000c1e1500 */
[----:B------:R-:W-:-:S02]  /*38e0*/  ISETP.LT.AND P2, PT, R204, R6, P0 ;  /* 0x00000006cc00720c */ /* 0x000fc40000741270 */
[----:B------:R-:W-:Y:S02]  /*38f0*/  LOP3.LUT R200, R148, 0x5c, RZ, 0xfc, !PT ;  /* 0x0000005c94c87812 */ /* 0x000fe400078efcff */
[----:B-1----:R-:W-:Y:S02]  /*3900*/  LEA R2, P5, R101, R102, 0x1 ;  /* 0x0000006665027211 */ /* 0x002fe400078a08ff */
[----:B------:R-:W-:Y:S02]  /*3910*/  LEA.HI.X.SX32 R13, R97, R78, 0x1, P4 ;  /* 0x0000004e610d7211 */ /* 0x000fe400020f0eff */
[-C--:B------:R-:W-:Y:S02]  /*3920*/  ISETP.LT.AND P3, PT, R209, R6.reuse, P0 ;  /* 0x00000006d100720c */ /* 0x080fe40000761270 */
[----:B------:R-:W-:Y:S02]  /*3930*/  ISETP.LT.AND P4, PT, R200, R6, P0 ;  /* 0x00000006c800720c */ /* 0x000fe40000781270 */
[----:B------:R-:W-:-:S02]  /*3940*/  PRMT R25, RZ, 0x7610, R25 ;  /* 0x00007610ff197816 */ /* 0x000fc40000000019 */
[----:B------:R-:W-:Y:S02]  /*3950*/  LEA.HI.X.SX32 R3, R101, R78, 0x1, P5 ;  /* 0x0000004e65037211 */ /* 0x000fe400028f0eff */
[C---:B0-----:R-:W-:Y:S02]  /*3960*/  LEA R10, P5, R147.reuse, R102, 0x1 ;  /* 0x00000066930a7211 */ /* 0x041fe400078a08ff */
[----:B------:R-:W-:Y:S01]  /*3970*/  LOP3.LUT R195, R148, 0x6c, RZ, 0xfc, !PT ;  /* 0x0000006c94c37812 */ /* 0x000fe200078efcff */
[----:B------:R-:W2:Y:S01]  /*3980*/  @P2 LDG.E.U16 R25, desc[UR24][R2.64] ;  /* 0x0000001802192981 */ /* 0x000ea2000c1e1500 */
[----:B------:R-:W-:Y:S02]  /*3990*/  PRMT R26, RZ, 0x7610, R26 ;  /* 0x00007610ff1a7816 */ /* 0x000fe4000000001a */
[----:B------:R-:W-:Y:S02]  /*39a0*/  PRMT R24, RZ, 0x7610, R24 ;  /* 0x00007610ff187816 */ /* 0x000fe40000000018 */
[----:B------:R-:W-:-:S02]  /*39b0*/  LEA.HI.X.SX32 R11, R147, R78, 0x1, P5 ;  /* 0x0000004e930b7211 */ /* 0x000fc400028f0eff */
[----:B------:R-:W-:Y:S01]  /*39c0*/  LOP3.LUT R194, R148, 0x64, RZ, 0xfc, !PT ;  /* 0x0000006494c27812 */ /* 0x000fe200078efcff */
[----:B------:R0:W2:Y:S01]  /*39d0*/  @P3 LDG.E.U16 R26, desc[UR24][R12.64] ;  /* 0x000000180c1a3981 */ /* 0x0000a2000c1e1500 */
[-C--:B------:R-:W-:Y:S02]  /*39e0*/  ISETP.LT.AND P2, PT, R195, R6.reuse, P0 ;  /* 0x00000006c300720c */ /* 0x080fe40000741270 */
[----:B------:R-:W-:Y:S01]  /*39f0*/  ISETP.LT.AND P3, PT, R194, R6, P0 ;  /* 0x00000006c200720c */ /* 0x000fe20000761270 */
[----:B------:R1:W2:Y:S01]  /*3a00*/  @P4 LDG.E.U16 R24, desc[UR24][R10.64] ;  /* 0x000000180a184981 */ /* 0x0002a2000c1e1500 */
[----:B------:R-:W-:Y:S02]  /*3a10*/  LOP3.LUT R219, R148, 0x7c, RZ, 0xfc, !PT ;  /* 0x0000007c94db7812 */ /* 0x000fe400078efcff */
[----:B------:R-:W-:Y:S02]  /*3a20*/  PRMT R5, RZ, 0x7610, R5 ;  /* 0x00007610ff057816 */ /* 0x000fe40000000005 */
[-C--:B0-----:R-:W-:Y:S01]  /*3a30*/  LEA R12, P4, R149, R102.reuse, 0x1 ;  /* 0x00000066950c7211 */ /* 0x081fe200078808ff */
[----:B------:R-:W-:Y:S01]  /*3a40*/  IMAD R95, R8, 0x2, R95 ;  /* 0x00000002085f7824 */ /* 0x000fe200078e025f */
[----:B------:R-:W-:-:S02]  /*3a50*/  LEA R14, P6, R29, R102, 0x1 ;  /* 0x000000661d0e7211 */ /* 0x000fc400078c08ff */
[----:B------:R-:W-:Y:S02]  /*3a60*/  LEA.HI.X.SX32 R13, R149, R78, 0x1, P4 ;  /* 0x0000004e950d7211 */ /* 0x000fe400020f0eff */
[----:B------:R-:W-:Y:S02]  /*3a70*/  ISETP.LT.AND P4, PT, R219, R6, P0 ;  /* 0x00000006db00720c */ /* 0x000fe40000781270 */
[----:B------:R-:W-:Y:S01]  /*3a80*/  PRMT R23, RZ, 0x7610, R23 ;  /* 0x00007610ff177816 */ /* 0x000fe20000000017 */
[----:B------:R0:W2:Y:S01]  /*3a90*/  @P2 LDG.E.U16 R5, desc[UR24][R12.64] ;  /* 0x000000180c052981 */ /* 0x0000a2000c1e1500 */
[----:B------:R-:W-:Y:S02]  /*3aa0*/  LEA.HI.X.SX32 R15, R29, R78, 0x1, P6 ;  /* 0x0000004e1d0f7211 */ /* 0x000fe400030f0eff */
[----:B------:R-:W-:Y:S02]  /*3ab0*/  LOP3.LUT R193, R148, 0x74, RZ, 0xfc, !PT ;  /* 0x0000007494c17812 */ /* 0x000fe400078efcff */
[----:B-1----:R-:W-:Y:S01]  /*3ac0*/  LEA R10, P2, R95, R102, 0x1 ;  /* 0x000000665f0a7211 */ /* 0x002fe200078408ff */
[----:B------:R-:W2:Y:S01]  /*3ad0*/  @P3 LDG.E.U16 R23, desc[UR24][R14.64] ;  /* 0x000000180e173981 */ /* 0x000ea2000c1e1500 */
[----:B------:R-:W-:-:S02]  /*3ae0*/  PRMT R19, RZ, 0x7610, R19 ;  /* 0x00007610ff137816 */ /* 0x000fc40000000013 */
[----:B------:R-:W-:Y:S02]  /*3af0*/  ISETP.LT.AND P3, PT, R193, R6, P0 ;  /* 0x00000006c100720c */ /* 0x000fe40000761270 */
[----:B------:R-:W-:Y:S02]  /*3b00*/  LEA.HI.X.SX32 R11, R95, R78, 0x1, P2 ;  /* 0x0000004e5f0b7211 */ /* 0x000fe400010f0eff */
[----:B------:R-:W-:Y:S02]  /*3b10*/  LOP3.LUT R28, R148, 0x16, RZ, 0xfc, !PT ;  /* 0x00000016941c7812 */ /* 0x000fe400078efcff */
[----:B------:R-:W-:Y:S01]  /*3b20*/  LEA R2, P5, R151, R102, 0x1 ;  /* 0x0000006697027211 */ /* 0x000fe200078a08ff */
[----:B------:R-:W2:Y:S01]  /*3b30*/  @P4 LDG.E.U16 R19, desc[UR24][R10.64] ;  /* 0x000000180a134981 */ /* 0x000ea2000c1e1500 */
[----:B------:R-:W-:Y:S02]  /*3b40*/  ISETP.LT.AND P2, PT, R28, R6, P0 ;  /* 0x000000061c00720c */ /* 0x000fe40000741270 */
[----:B------:R-:W-:-:S02]  /*3b50*/  LEA R28, P4, R113, R102, 0x1 ;  /* 0x00000066711c7211 */ /* 0x000fc400078808ff */
[----:B------:R-:W-:Y:S02]  /*3b60*/  PRMT R20, RZ, 0x7610, R20 ;  /* 0x00007610ff147816 */ /* 0x000fe40000000014 */
[C---:B------:R-:W-:Y:S02]  /*3b70*/  LOP3.LUT R248, R148.reuse, 0x1e, RZ, 0xfc, !PT ;  /* 0x0000001e94f87812 */ /* 0x040fe400078efcff */
[----:B------:R-:W-:Y:S02]  /*3b80*/  LEA.HI.X.SX32 R3, R151, R78, 0x1, P5 ;  /* 0x0000004e97037211 */ /* 0x000fe400028f0eff */
[----:B------:R-:W-:Y:S02]  /*3b90*/  LOP3.LUT R30, R148, 0xe, RZ, 0xfc, !PT ;  /* 0x0000000e941e7812 */ /* 0x000fe400078efcff */
[----:B0-----:R-:W-:Y:S01]  /*3ba0*/  LEA R12, P5, R142, R102, 0x1 ;  /* 0x000000668e0c7211 */ /* 0x001fe200078a08ff */
[----:B------:R0:W2:Y:S01]  /*3bb0*/  @P3 LDG.E.U16 R20, desc[UR24][R2.64] ;  /* 0x0000001802143981 */ /* 0x0000a2000c1e1500 */
[----:B------:R-:W-:-:S02]  /*3bc0*/  LEA.HI.X.SX32 R29, R113, R78, 0x1, P4 ;  /* 0x0000004e711d7211 */ /* 0x000fc400020f0eff */
[-C--:B------:R-:W-:Y:S02]  /*3bd0*/  ISETP.LT.AND P4, PT, R248, R6.reuse, P0 ;  /* 0x00000006f800720c */ /* 0x080fe40000781270 */
[----:B------:R-:W-:Y:S02]  /*3be0*/  ISETP.LT.AND P3, PT, R30, R6, P0 ;  /* 0x000000061e00720c */ /* 0x000fe40000761270 */
[----:B------:R-:W-:Y:S02]  /*3bf0*/  PRMT R17, RZ, 0x7610, R17 ;  /* 0x00007610ff117816 */ /* 0x000fe40000000011 */
[----:B------:R-:W-:Y:S02]  /*3c00*/  LEA.HI.X.SX32 R13, R142, R78, 0x1, P5 ;  /* 0x0000004e8e0d7211 */ /* 0x000fe400028f0eff */
[----:B0-----:R-:W-:Y:S02]  /*3c10*/  LEA R2, P5, R33, R102, 0x1 ;  /* 0x0000006621027211 */ /* 0x001fe400078a08ff */
[----:B------:R-:W-:Y:S01]  /*3c20*/  LOP3.LUT R240, R148, 0x2e, RZ, 0xfc, !PT ;  /* 0x0000002e94f07812 */ /* 0x000fe200078efcff */
[----:B------:R-:W2:Y:S01]  /*3c30*/  @P2 LDG.E.U16 R17, desc[UR24][R12.64] ;  /* 0x000000180c112981 */ /* 0x000ea2000c1e1500 */
[----:B------:R-:W-:-:S02]  /*3c40*/  PRMT R16, RZ, 0x7610, R16 ;  /* 0x00007610ff107816 */ /* 0x000fc40000000010 */
[----:B------:R-:W-:Y:S02]  /*3c50*/  LEA.HI.X.SX32 R3, R33, R78, 0x1, P5 ;  /* 0x0000004e21037211 */ /* 0x000fe400028f0eff */
[----:B------:R-:W-:Y:S02]  /*3c60*/  PRMT R18, RZ, 0x7610, R18 ;  /* 0x00007610ff127816 */ /* 0x000fe40000000012 */
[----:B------:R-:W-:Y:S01]  /*3c70*/  ISETP.LT.AND P2, PT, R240, R6, P0 ;  /* 0x00000006f000720c */ /* 0x000fe20000741270 */
[----:B------:R0:W2:Y:S01]  /*3c80*/  @P4 LDG.E.U16 R16, desc[UR24][R2.64] ;  /* 0x0000001802104981 */ /* 0x0000a2000c1e1500 */
[----:B------:R-:W-:Y:S02]  /*3c90*/  LOP3.LUT R244, R148, 0x26, RZ, 0xfc, !PT ;  /* 0x0000002694f47812 */ /* 0x000fe400078efcff */
[----:B------:R-:W-:Y:S01]  /*3ca0*/  LEA R32, P4, R89, R102, 0x1 ;  /* 0x0000006659207211 */ /* 0x000fe200078808ff */
[----:B------:R-:W2:Y:S01]  /*3cb0*/  @P3 LDG.E.U16 R18, desc[UR24][R28.64] ;  /* 0x000000181c123981 */ /* 0x000ea2000c1e1500 */
[----:B------:R-:W-:-:S02]  /*3cc0*/  ISETP.LT.AND P3, PT, R244, R6, P0 ;  /* 0x00000006f400720c */ /* 0x000fc40000761270 */
[----:B------:R-:W-:Y:S02]  /*3cd0*/  PRMT R14, RZ, 0x7610, R14 ;  /* 0x00007610ff0e7816 */ /* 0x000fe4000000000e */
[----:B------:R-:W-:Y:S02]  /*3ce0*/  LEA R10, P6, R85, R102, 0x1 ;  /* 0x00000066550a7211 */ /* 0x000fe400078c08ff */
[-C--:B------:R-:W-:Y:S02]  /*3cf0*/  LEA.HI.X.SX32 R33, R89, R78.reuse, 0x1, P4 ;  /* 0x0000004e59217211 */ /* 0x080fe400020f0eff */
[----:B------:R-:W-:Y:S02]  /*3d00*/  LOP3.LUT R213, R148, 0x46, RZ, 0xfc, !PT ;  /* 0x0000004694d57812 */ /* 0x000fe400078efcff */
[----:B------:R-:W-:Y:S01]  /*3d10*/  LEA.HI.X.SX32 R11, R85, R78, 0x1, P6 ;  /* 0x0000004e550b7211 */ /* 0x000fe200030f0eff */
[----:B------:R-:W2:Y:S01]  /*3d20*/  @P2 LDG.E.U16 R14, desc[UR24][R32.64] ;  /* 0x00000018200e2981 */ /* 0x000ea2000c1e1500 */
[----:B0-----:R-:W-:-:S02]  /*3d30*/  LEA R2, P6, R31, R102, 0x1 ;  /* 0x000000661f027211 */ /* 0x001fc400078c08ff */
[----:B------:R-:W-:Y:S02]  /*3d40*/  PRMT R15, RZ, 0x7610, R15 ;  /* 0x00007610ff0f7816 */ /* 0x000fe4000000000f */
[----:B------:R-:W-:Y:S02]  /*3d50*/  ISETP.LT.AND P2, PT, R213, R6, P0 ;  /* 0x00000006d500720c */ /* 0x000fe40000741270 */
[----:B------:R-:W-:Y:S02]  /*3d60*/  LEA.HI.X.SX32 R3, R31, R78, 0x1, P6 ;  /* 0x0000004e1f037211 */ /* 0x000fe400030f0eff */
[C---:B------:R-:W-:Y:S01]  /*3d70*/  LEA R30, P6, R87.reuse, R102, 0x1 ;  /* 0x00000066571e7211 */ /* 0x040fe200078c08ff */
[----:B------:R0:W2:Y:S03]  /*3d80*/  @P3 LDG.E.U16 R15, desc[UR24][R10.64] ;  /* 0x000000180a0f3981 */ /* 0x0000a6000c1e1500 */
[----:B------:R-:W-:-:S02]  /*3d90*/  LEA.HI.X.SX32 R31, R87, R78, 0x1, P6 ;  /* 0x0000004e571f7211 */ /* 0x000fc400030f0eff */
[----:B------:R-:W-:Y:S02]  /*3da0*/  LOP3.LUT R217, R148, 0x3e, RZ, 0xfc, !PT ;  /* 0x0000003e94d97812 */ /* 0x000fe400078efcff */
[----:B0-----:R-:W-:Y:S02]  /*3db0*/  PRMT R11, RZ, 0x7610, R11 ;  /* 0x00007610ff0b7816 */ /* 0x001fe4000000000b */
[----:B------:R-:W-:-:S04]  /*3dc0*/  ISETP.LT.AND P4, PT, R217, R6, P0 ;  /* 0x00000006d900720c */ /* 0x000fc80000781270 */
[----:B------:R0:W2:Y:S01]  /*3dd0*/  @P2 LDG.E.U16 R11, desc[UR24][R30.64] ;  /* 0x000000181e0b2981 */ /* 0x0000a2000c1e1500 */
[----:B------:R-:W-:Y:S02]  /*3de0*/  LOP3.LUT R236, R148, 0x36, RZ, 0xfc, !PT ;  /* 0x0000003694ec7812 */ /* 0x000fe400078efcff */
[-C--:B------:R-:W-:Y:S02]  /*3df0*/  LEA R28, P5, R83, R102.reuse, 0x1 ;  /* 0x00000066531c7211 */ /* 0x080fe400078a08ff */
[----:B0-----:R-:W-:-:S04]  /*3e00*/  LEA R30, P2, R81, R102, 0x1 ;  /* 0x00000066511e7211 */ /* 0x001fc800078408ff */
[----:B------:R-:W-:Y:S02]  /*3e10*/  LEA.HI.X.SX32 R31, R81, R78, 0x1, P2 ;  /* 0x0000004e511f7211 */ /* 0x000fe400010f0eff */
[----:B------:R-:W-:Y:S02]  /*3e20*/  LEA R34, P2, R35, R102, 0x1 ;  /* 0x0000006623227211 */ /* 0x000fe400078408ff */
[----:B------:R-:W-:Y:S02]  /*3e30*/  ISETP.LT.AND P3, PT, R236, R6, P0 ;  /* 0x00000006ec00720c */ /* 0x000fe40000761270 */
[----:B------:R-:W-:Y:S02]  /*3e40*/  PRMT R12, RZ, 0x7610, R12 ;  /* 0x00007610ff0c7816 */ /* 0x000fe4000000000c */
[-C--:B------:R-:W-:Y:S02]  /*3e50*/  LEA.HI.X.SX32 R29, R83, R78.reuse, 0x1, P5 ;  /* 0x0000004e531d7211 */ /* 0x080fe400028f0eff */
[----:B------:R-:W-:-:S02]  /*3e60*/  LEA.HI.X.SX32 R35, R35, R78, 0x1, P2 ;  /* 0x0000004e23237211 */ /* 0x000fc400010f0eff */
[-C--:B------:R-:W-:Y:S01]  /*3e70*/  LEA R40, P2, R41, R102.reuse, 0x1 ;  /* 0x0000006629287211 */ /* 0x080fe200078408ff */
[----:B------:R0:W2:Y:S01]  /*3e80*/  @P4 LDG.E.U16 R12, desc[UR24][R28.64] ;  /* 0x000000181c0c4981 */ /* 0x0000a2000c1e1500 */
[-C--:B------:R-:W-:Y:S02]  /*3e90*/  LEA R32, P5, R79, R102.reuse, 0x1 ;  /* 0x000000664f207211 */ /* 0x080fe400078a08ff */
[----:B------:R-:W-:Y:S02]  /*3ea0*/  LEA R44, P6, R45, R102, 0x1 ;  /* 0x000000662d2c7211 */ /* 0x000fe400078c08ff */
[----:B------:R-:W-:Y:S02]  /*3eb0*/  PRMT R13, RZ, 0x7610, R13 ;  /* 0x00007610ff0d7816 */ /* 0x000fe4000000000d */
[-C--:B------:R-:W-:Y:S02]  /*3ec0*/  LEA.HI.X.SX32 R41, R41, R78.reuse, 0x1, P2 ;  /* 0x0000004e29297211 */ /* 0x080fe400010f0eff */
[----:B------:R-:W-:-:S02]  /*3ed0*/  LEA.HI.X.SX32 R33, R79, R78, 0x1, P5 ;  /* 0x0000004e4f217211 */ /* 0x000fc400028f0eff */
[-C--:B0-----:R-:W-:Y:S01]  /*3ee0*/  LEA R28, P2, R7, R102.reuse, 0x1 ;  /* 0x00000066071c7211 */ /* 0x081fe200078408ff */
[----:B------:R0:W2:Y:S01]  /*3ef0*/  @P3 LDG.E.U16 R13, desc[UR24][R2.64] ;  /* 0x00000018020d3981 */ /* 0x0000a2000c1e1500 */
[----:B------:R-:W-:Y:S02]  /*3f00*/  LOP3.LUT R198, R148, 0x5e, RZ, 0xfc, !PT ;  /* 0x0000005e94c67812 */ /* 0x000fe400078efcff */
[----:B------:R-:W-:Y:S02]  /*3f10*/  LEA R38, P5, R39, R102, 0x1 ;  /* 0x0000006627267211 */ /* 0x000fe400078a08ff */
[----:B------:R-:W-:Y:S02]  /*3f20*/  LEA.HI.X.SX32 R45, R45, R78, 0x1, P6 ;  /* 0x0000004e2d2d7211 */ /* 0x000fe400030f0eff */
[----:B------:R-:W-:Y:S02]  /*3f30*/  LEA R42, P6, R43, R102, 0x1 ;  /* 0x000000662b2a7211 */ /* 0x000fe400078c08ff */
[----:B------:R-:W-:-:S02]  /*3f40*/  LEA.HI.X.SX32 R29, R7, R78, 0x1, P2 ;  /* 0x0000004e071d7211 */ /* 0x000fc400010f0eff */
[----:B------:R-:W-:Y:S02]  /*3f50*/  LOP3.LUT R203, R148, 0x56, RZ, 0xfc, !PT ;  /* 0x0000005694cb7812 */ /* 0x000fe400078efcff */
[----:B------:R-:W-:Y:S02]  /*3f60*/  LEA.HI.X.SX32 R39, R39, R78, 0x1, P5 ;  /* 0x0000004e27277211 */ /* 0x000fe400028f0eff */
[----:B------:R-:W-:Y:S02]  /*3f70*/  ISETP.LT.AND P2, PT, R198, R6, P0 ;  /* 0x00000006c600720c */ /* 0x000fe40000741270 */
[----:B0-----:R-:W-:Y:S02]  /*3f80*/  LEA R2, P5, R37, R102, 0x1 ;  /* 0x0000006625027211 */ /* 0x001fe400078a08ff */
[----:B------:R-:W-:Y:S02]  /*3f90*/  LEA.HI.X.SX32 R43, R43, R78, 0x1, P6 ;  /* 0x0000004e2b2b7211 */ /* 0x000fe400030f0eff */
[----:B------:R-:W-:-:S02]  /*3fa0*/  LEA R36, P6, R21, R102, 0x1 ;  /* 0x0000006615247211 */ /* 0x000fc400078c08ff */
[C---:B------:R-:W-:Y:S02]  /*3fb0*/  LOP3.LUT R208, R148.reuse, 0x4e, RZ, 0xfc, !PT ;  /* 0x0000004e94d07812 */ /* 0x040fe400078efcff */
[----:B------:R-:W-:Y:S02]  /*3fc0*/  ISETP.LT.AND P3, PT, R203, R6, P0 ;  /* 0x00000006cb00720c */ /* 0x000fe40000761270 */
[----:B------:R-:W-:Y:S02]  /*3fd0*/  LOP3.LUT R192, R148, 0x66, RZ, 0xfc, !PT ;  /* 0x0000006694c07812 */ /* 0x000fe400078efcff */
[-C--:B------:R-:W-:Y:S02]  /*3fe0*/  LEA.HI.X.SX32 R3, R37, R78.reuse, 0x1, P5 ;  /* 0x0000004e25037211 */ /* 0x080fe400028f0eff */
[----:B------:R-:W-:Y:S01]  /*3ff0*/  LEA.HI.X.SX32 R37, R21, R78, 0x1, P6 ;  /* 0x0000004e15257211 */ /* 0x000fe200030f0eff */
[----:B------:R-:W-:Y:S01]  /*4000*/  IMAD R95, R8, 0x2, R95 ;  /* 0x00000002085f7824 */ /* 0x000fe200078e025f */
[----:B------:R-:W-:Y:S01]  /*4010*/  PRMT R21, RZ, 0x7610, R21 ;  /* 0x00007610ff157816 */ /* 0x000fe20000000015 */
[----:B------:R-:W-:Y:S01]  /*4020*/  IMAD R101, R185, R9, RZ ;  /* 0x00000009b9657224 */ /* 0x000fe200078e02ff */
[----:B------:R-:W-:-:S02]  /*4030*/  ISETP.LT.AND P4, PT, R208, R6, P0 ;  /* 0x00000006d000720c */ /* 0x000fc40000781270 */
[----:B------:R-:W-:Y:S02]  /*4040*/  ISETP.LT.AND P6, PT, R192, R6, P0 ;  /* 0x00000006c000720c */ /* 0x000fe400007c1270 */
[----:B------:R-:W-:Y:S01]  /*4050*/  PRMT R7, RZ, 0x7610, R7 ;  /* 0x00007610ff077816 */ /* 0x000fe20000000007 */
[----:B------:R-:W2:Y:S01]  /*4060*/  @P2 LDG.E.U16 R21, desc[UR24][R40.64] ;  /* 0x0000001828152981 */ /* 0x000ea2000c1e1500 */
[----:B------:R-:W-:Y:S01]  /*4070*/  LEA R102, P5, R95, R102, 0x1 ;  /* 0x000000665f667211 */ /* 0x000fe200078a08ff */
[----:B------:R-:W-:Y:S01]  /*4080*/  IMAD R48, R48, UR4, RZ ;  /* 0x0000000430307c24 */ /* 0x000fe2000f8e02ff */
[----:B------:R-:W-:Y:S02]  /*4090*/  LEA R100, P2, R101, UR22, 0x1 ;  /* 0x0000001665647c11 */ /* 0x000fe4000f8408ff */
[----:B------:R-:W-:Y:S01]  /*40a0*/  PRMT R10, RZ, 0x7610, R10 ;  /* 0x00007610ff0a7816 */ /* 0x000fe2000000000a */
[----:B------:R0:W2:Y:S01]  /*40b0*/  @P3 LDG.E.U16 R7, desc[UR24][R38.64] ;  /* 0x0000001826073981 */ /* 0x0000a2000c1e1500 */
[----:B------:R-:W-:Y:S01]  /*40c0*/  PRMT R147, RZ, 0x7610, R147 ;  /* 0x00007610ff937816 */ /* 0x000fe20000000093 */
[----:B------:R-:W-:Y:S01]  /*40d0*/  IMAD R49, R49, UR4, RZ ;  /* 0x0000000431317c24 */ /* 0x000fe2000f8e02ff */
[----:B------:R-:W-:Y:S01]  /*40e0*/  LEA.HI.X.SX32 R103, R95, R78, 0x1, P5 ;  /* 0x0000004e5f677211 */ /* 0x000fe200028f0eff */
[----:B------:R-:W-:Y:S01]  /*40f0*/  IMAD R50, R50, UR4, RZ ;  /* 0x0000000432327c24 */ /* 0x000fe2000f8e02ff */
[----:B------:R-:W-:Y:S01]  /*4100*/  LEA.HI.X.SX32 R101, R101, UR23, 0x1, P2 ;  /* 0x0000001765657c11 */ /* 0x000fe200090f0eff */
[----:B------:R-:W-:Y:S01]  /*4110*/  IMAD R51, R51, UR4, RZ ;  /* 0x0000000433337c24 */ /* 0x000fe2000f8e02ff */
[----:B------:R1:W2:Y:S01]  /*4120*/  @P4 LDG.E.U16 R10, desc[UR24][R44.64] ;  /* 0x000000182c0a4981 */ /* 0x0002a2000c1e1500 */
[----:B0-----:R-:W-:-:S03]  /*4130*/  LEA R38, P5, R48, R100, 0x1 ;  /* 0x0000006430267211 */ /* 0x001fc600078a08ff */
[----:B------:R0:W2:Y:S01]  /*4140*/  @P6 LDG.E.U16 R147, desc[UR24][R42.64] ;  /* 0x000000182a936981 */ /* 0x0000a2000c1e1500 */
[----:B------:R-:W-:Y:S01]  /*4150*/  IMAD R52, R52, UR4, RZ ;  /* 0x0000000434347c24 */ /* 0x000fe2000f8e02ff */
[-C--:B------:R-:W-:Y:S01]  /*4160*/  LEA R40, P4, R49, R100.reuse, 0x1 ;  /* 0x0000006431287211 */ /* 0x080fe200078808ff */
[----:B------:R-:W-:Y:S01]  /*4170*/  IMAD R78, R54, UR4, RZ ;  /* 0x00000004364e7c24 */ /* 0x000fe2000f8e02ff */
[-C--:B------:R-:W-:Y:S02]  /*4180*/  LEA.HI.X.SX32 R39, R48, R101.reuse, 0x1, P5 ;  /* 0x0000006530277211 */ /* 0x080fe400028f0eff */
[-C--:B-1----:R-:W-:Y:S01]  /*4190*/  LEA R44, P6, R51, R100.reuse, 0x1 ;  /* 0x00000064332c7211 */ /* 0x082fe200078c08ff */
[----:B------:R-:W-:Y:S01]  /*41a0*/  IMAD R53, R53, UR4, RZ ;  /* 0x0000000435357c24 */ /* 0x000fe2000f8e02ff */
[-C--:B0-----:R-:W-:Y:S01]  /*41b0*/  LEA R42, P5, R50, R100.reuse, 0x1 ;  /* 0x00000064322a7211 */ /* 0x081fe200078a08ff */
[----:B------:R-:W-:Y:S01]  /*41c0*/  IMAD R150, R46, UR4, RZ ;  /* 0x000000042e967c24 */ /* 0x000fe2000f8e02ff */
[-C--:B------:R-:W-:Y:S01]  /*41d0*/  LEA.HI.X.SX32 R41, R49, R101.reuse, 0x1, P4 ;  /* 0x0000006531297211 */ /* 0x080fe200020f0eff */
[----:B------:R-:W-:Y:S01]  /*41e0*/  IMAD R55, R55, UR4, RZ ;  /* 0x0000000437377c24 */ /* 0x000fe2000f8e02ff */
[----:B------:R-:W-:Y:S01]  /*41f0*/  LEA R46, P4, R52, R100, 0x1 ;  /* 0x00000064342e7211 */ /* 0x000fe200078808ff */
[----:B------:R-:W-:Y:S01]  /*4200*/  IMAD R57, R57, UR4, RZ ;  /* 0x0000000439397c24 */ /* 0x000fe2000f8e02ff */
[----:B------:R-:W-:-:S02]  /*4210*/  LEA.HI.X.SX32 R43, R50, R101, 0x1, P5 ;  /* 0x00000065322b7211 */ /* 0x000fc400028f0eff */
[-C--:B------:R-:W-:Y:S02]  /*4220*/  LEA.HI.X.SX32 R45, R51, R101.reuse, 0x1, P6 ;  /* 0x00000065332d7211 */ /* 0x080fe400030f0eff */
[-C--:B------:R-:W-:Y:S01]  /*4230*/  LEA R50, P6, R78, R100.reuse, 0x1 ;  /* 0x000000644e327211 */ /* 0x080fe200078c08ff */
[----:B------:R-:W-:Y:S01]  /*4240*/  IMAD R151, R47, UR4, RZ ;  /* 0x000000042f977c24 */ /* 0x000fe2000f8e02ff */
[-C--:B------:R-:W-:Y:S01]  /*4250*/  LEA R48, P5, R53, R100.reuse, 0x1 ;  /* 0x0000006435307211 */ /* 0x080fe200078a08ff */
[----:B------:R-:W-:Y:S01]  /*4260*/  IMAD R79, R56, UR4, RZ ;  /* 0x00000004384f7c24 */ /* 0x000fe2000f8e02ff */
[-C--:B------:R-:W-:Y:S01]  /*4270*/  LEA.HI.X.SX32 R47, R52, R101.reuse, 0x1, P4 ;  /* 0x00000065342f7211 */ /* 0x080fe200020f0eff */
[----:B------:R-:W-:Y:S01]  /*4280*/  IMAD R80, R58, UR4, RZ ;  /* 0x000000043a507c24 */ /* 0x000fe2000f8e02ff */
[----:B------:R-:W-:Y:S01]  /*4290*/  LEA R52, P4, R55, R100, 0x1 ;  /* 0x0000006437347211 */ /* 0x000fe200078808ff */
[----:B------:R-:W-:Y:S01]  /*42a0*/  IMAD R82, R60, UR4, RZ ;  /* 0x000000043c527c24 */ /* 0x000fe2000f8e02ff */
[----:B------:R-:W-:-:S02]  /*42b0*/  LEA.HI.X.SX32 R51, R78, R101, 0x1, P6 ;  /* 0x000000654e337211 */ /* 0x000fc400030f0eff */
[-C--:B------:R-:W-:Y:S02]  /*42c0*/  LEA R56, P6, R57, R100.reuse, 0x1 ;  /* 0x0000006439387211 */ /* 0x080fe400078c08ff */
[-C--:B------:R-:W-:Y:S01]  /*42d0*/  LEA.HI.X.SX32 R49, R53, R101.reuse, 0x1, P5 ;  /* 0x0000006535317211 */ /* 0x080fe200028f0eff */
[----:B------:R-:W-:Y:S01]  /*42e0*/  IMAD R81, R59, UR4, RZ ;  /* 0x000000043b517c24 */ /* 0x000fe2000f8e02ff */
[-C--:B------:R-:W-:Y:S01]  /*42f0*/  LEA.HI.X.SX32 R53, R55, R101.reuse, 0x1, P4 ;  /* 0x0000006537357211 */ /* 0x080fe200020f0eff */
[----:B------:R-:W-:Y:S01]  /*4300*/  IMAD R83, R61, UR4, RZ ;  /* 0x000000043d537c24 */ /* 0x000fe2000f8e02ff */
[-C--:B------:R-:W-:Y:S01]  /*4310*/  LEA R54, P5, R79, R100.reuse, 0x1 ;  /* 0x000000644f367211 */ /* 0x080fe200078a08ff */
[----:B------:R-:W-:Y:S01]  /*4320*/  IMAD R84, R62, UR4, RZ ;  /* 0x000000043e547c24 */ /* 0x000fe2000f8e02ff */
[----:B------:R-:W-:Y:S01]  /*4330*/  LEA R58, P4, R80, R100, 0x1 ;  /* 0x00000064503a7211 */ /* 0x000fe200078808ff */
[----:B------:R-:W-:Y:S01]  /*4340*/  IMAD R85, R63, UR4, RZ ;  /* 0x000000043f557c24 */ /* 0x000fe2000f8e02ff */
[----:B------:R-:W-:-:S02]  /*4350*/  LEA.HI.X.SX32 R57, R57, R101, 0x1, P6 ;  /* 0x0000006539397211 */ /* 0x000fc400030f0eff */
[-C--:B------:R-:W-:Y:S01]  /*4360*/  LEA R62, P6, R82, R100.reuse, 0x1 ;  /* 0x00000064523e7211 */ /* 0x080fe200078c08ff */
[----:B------:R-:W-:Y:S01]  /*4370*/  IMAD R86, R64, UR4, RZ ;  /* 0x0000000440567c24 */ /* 0x000fe2000f8e02ff */
[-C--:B------:R-:W-:Y:S01]  /*4380*/  LEA.HI.X.SX32 R55, R79, R101.reuse, 0x1, P5 ;  /* 0x000000654f377211 */ /* 0x080fe200028f0eff */
[----:B------:R-:W-:Y:S01]  /*4390*/  IMAD R90, R68, UR4, RZ ;  /* 0x00000004445a7c24 */ /* 0x000fe2000f8e02ff */
[-C--:B------:R-:W-:Y:S01]  /*43a0*/  LEA.HI.X.SX32 R59, R80, R101.reuse, 0x1, P4 ;  /* 0x00000065503b7211 */ /* 0x080fe200020f0eff */
[----:B------:R-:W-:Y:S01]  /*43b0*/  IMAD R88, R66, UR4, RZ ;  /* 0x0000000442587c24 */ /* 0x000fe2000f8e02ff */
[-C--:B------:R-:W-:Y:S02]  /*43c0*/  LEA R60, P5, R81, R100.reuse, 0x1 ;  /* 0x00000064513c7211 */ /* 0x080fe400078a08ff */
[----:B------:R-:W-:Y:S02]  /*43d0*/  LEA R64, P4, R83, R100, 0x1 ;  /* 0x0000006453407211 */ /* 0x000fe400078808ff */
[----:B------:R-:W-:-:S02]  /*43e0*/  LEA.HI.X.SX32 R63, R82, R101, 0x1, P6 ;  /* 0x00000065523f7211 */ /* 0x000fc400030f0eff */
[-C--:B------:R-:W-:Y:S01]  /*43f0*/  LEA R68, P6, R85, R100.reuse, 0x1 ;  /* 0x0000006455447211 */ /* 0x080fe200078c08ff */
[----:B------:R-:W-:Y:S01]  /*4400*/  IMAD R87, R65, UR4, RZ ;  /* 0x0000000441577c24 */ /* 0x000fe2000f8e02ff */
        /* <DEDUP_REMOVED lines=17> */
[----:B------:R-:W-:Y:S02]  /*4520*/  LEA R76, P4, R89, R100, 0x1 ;  /* 0x00000064594c7211 */ /* 0x000fe400078808ff */
[----:B------:R-:W-:-:S02]  /*4530*/  LEA.HI.X.SX32 R75, R88, R101, 0x1, P6 ;  /* 0x00000065584b7211 */ /* 0x000fc400030f0eff */
[-C--:B------:R-:W-:Y:S01]  /*4540*/  LEA R80, P6, R91, R100.reuse, 0x1 ;  /* 0x000000645b507211 */ /* 0x080fe200078c08ff */
[----:B------:R-:W-:Y:S01]  /*4550*/  IMAD R95, R73, UR4, RZ ;  /* 0x00000004495f7c24 */ /* 0x000fe2000f8e02ff */
[-C--:B------:R-:W-:Y:S01]  /*4560*/  LEA.HI.X.SX32 R73, R87, R101.reuse, 0x1, P5 ;  /* 0x0000006557497211 */ /* 0x080fe200028f0eff */
[----:B------:R-:W-:Y:S01]  /*4570*/  IMAD R149, R77, UR4, RZ ;  /* 0x000000044d957c24 */ /* 0x000fe2000f8e02ff */
[-C--:B------:R-:W-:Y:S02]  /*4580*/  LEA.HI.X.SX32 R77, R89, R101.reuse, 0x1, P4 ;  /* 0x00000065594d7211 */ /* 0x080fe400020f0eff */
[-C--:B------:R-:W-:Y:S02]  /*4590*/  LEA R78, P5, R90, R100.reuse, 0x1 ;  /* 0x000000645a4e7211 */ /* 0x080fe400078a08ff */
[----:B------:R-:W-:Y:S02]  /*45a0*/  LEA R82, P4, R92, R100, 0x1 ;  /* 0x000000645c527211 */ /* 0x000fe400078808ff */
[----:B------:R-:W-:-:S02]  /*45b0*/  LEA.HI.X.SX32 R81, R91, R101, 0x1, P6 ;  /* 0x000000655b517211 */ /* 0x000fc400030f0eff */
[-C--:B------:R-:W-:Y:S02]  /*45c0*/  LEA R86, P6, R94, R100.reuse, 0x1 ;  /* 0x000000645e567211 */ /* 0x080fe400078c08ff */
[-C--:B------:R-:W-:Y:S02]  /*45d0*/  LEA.HI.X.SX32 R79, R90, R101.reuse, 0x1, P5 ;  /* 0x000000655a4f7211 */ /* 0x080fe400028f0eff */
        /* <DEDUP_REMOVED lines=8> */
[----:B------:R-:W-:Y:S02]  /*4660*/  LEA.HI.X.SX32 R93, R97, R101, 0x1, P6 ;  /* 0x00000065615d7211 */ /* 0x000fe400030f0eff */
[----:B------:R-:W-:-:S02]  /*4670*/  LEA R98, P6, R150, R100, 0x1 ;  /* 0x0000006496627211 */ /* 0x000fc400078c08ff */
[----:B------:R-:W-:Y:S02]  /*4680*/  LOP3.LUT R199, R148, 0x76, RZ, 0xfc, !PT ;  /* 0x0000007694c77812 */ /* 0x000fe400078efcff */
[-C--:B------:R-:W-:Y:S02]  /*4690*/  LEA.HI.X.SX32 R95, R99, R101.reuse, 0x1, P4 ;  /* 0x00000065635f7211 */ /* 0x080fe400020f0eff */
[----:B------:R-:W-:Y:S02]  /*46a0*/  LEA R90, P5, R96, R100, 0x1 ;  /* 0x00000064605a7211 */ /* 0x000fe400078a08ff */
[----:B------:R-:W-:Y:S02]  /*46b0*/  LEA.HI.X.SX32 R99, R150, R101, 0x1, P6 ;  /* 0x0000006596637211 */ /* 0x000fe400030f0eff */
[-C--:B------:R-:W-:Y:S02]  /*46c0*/  ISETP.LT.AND P6, PT, R148, R6.reuse, P0 ;  /* 0x000000069400720c */ /* 0x080fe400007c1270 */
[----:B------:R-:W-:-:S02]  /*46d0*/  ISETP.LT.AND P2, PT, R199, R6, P0 ;  /* 0x00000006c700720c */ /* 0x000fc40000741270 */
[-C--:B------:R-:W-:Y:S02]  /*46e0*/  LEA.HI.X.SX32 R91, R96, R101.reuse, 0x1, P5 ;  /* 0x00000065605b7211 */ /* 0x080fe400028f0eff */
[C---:B------:R-:W-:Y:S02]  /*46f0*/  LEA R96, P5, R149.reuse, R100, 0x1 ;  /* 0x0000006495607211 */ /* 0x040fe400078a08ff */
[----:B------:R-:W-:Y:S02]  /*4700*/  PRMT R155, RZ, 0x7610, R155 ;  /* 0x00007610ff9b7816 */ /* 0x000fe4000000009b */
[----:B------:R-:W-:Y:S02]  /*4710*/  LEA.HI.X.SX32 R97, R149, R101, 0x1, P5 ;  /* 0x0000006595617211 */ /* 0x000fe400028f0eff */
[----:B------:R-:W-:Y:S02]  /*4720*/  PRMT R149, RZ, 0x7610, R149 ;  /* 0x00007610ff957816 */ /* 0x000fe40000000095 */
[C---:B------:R-:W-:Y:S01]  /*4730*/  LOP3.LUT R191, R148.reuse, 0x6e, RZ, 0xfc, !PT ;  /* 0x0000006e94bf7812 */ /* 0x040fe200078efcff */
[----:B------:R-:W3:Y:S01]  /*4740*/  @P6 LDG.E.U16 R155, desc[UR24][R30.64] ;  /* 0x000000181e9b6981 */ /* 0x000ee2000c1e1500 */
[----:B------:R-:W-:-:S02]  /*4750*/  LOP3.LUT R222, R148, 0x2, RZ, 0xfc, !PT ;  /* 0x0000000294de7812 */ /* 0x000fc400078efcff */
[-C--:B------:R-:W-:Y:S01]  /*4760*/  ISETP.LT.AND P3, PT, R191, R6.reuse, P0 ;  /* 0x00000006bf00720c */ /* 0x080fe20000761270 */
[----:B------:R-:W4:Y:S01]  /*4770*/  @P2 LDG.E.U16 R149, desc[UR24][R28.64] ;  /* 0x000000181c952981 */ /* 0x000f22000c1e1500 */
[----:B------:R-:W-:Y:S02]  /*4780*/  ISETP.LT.AND P2, PT, R222, R6, P0 ;  /* 0x00000006de00720c */ /* 0x000fe40000741270 */
[----:B------:R-:W-:Y:S02]  /*4790*/  PRMT R150, RZ, 0x7610, R150 ;  /* 0x00007610ff967816 */ /* 0x000fe40000000096 */
[----:B------:R-:W-:-:S07]  /*47a0*/  PRMT R182, RZ, 0x7610, R182 ;  /* 0x00007610ffb67816 */ /* 0x000fce00000000b6 */
[----:B------:R0:W4:Y:S04]  /*47b0*/  @P3 LDG.E.U16 R150, desc[UR24][R2.64] ;  /* 0x0000001802963981 */ /* 0x000128000c1e1500 */
[----:B------:R-:W4:Y:S01]  /*47c0*/  @P2 LDG.E.U16 R182, desc[UR24][R32.64] ;  /* 0x0000001820b62981 */ /* 0x000f22000c1e1500 */
[----:B0-----:R-:W-:-:S04]  /*47d0*/  LOP3.LUT R3, R148, 0x4, RZ, 0xfc, !PT ;  /* 0x0000000494037812 */ /* 0x001fc800078efcff */
[-C--:B------:R-:W-:Y:S02]  /*47e0*/  ISETP.LT.AND P2, PT, R3, R6.reuse, P0 ;  /* 0x000000060300720c */ /* 0x080fe40000741270 */
[----:B------:R-:W-:Y:S02]  /*47f0*/  PRMT R159, RZ, 0x7610, R159 ;  /* 0x00007610ff9f7816 */ /* 0x000fe4000000009f */
[C---:B------:R-:W-:Y:S02]  /*4800*/  LOP3.LUT R218, R148.reuse, 0x7e, RZ, 0xfc, !PT ;  /* 0x0000007e94da7812 */ /* 0x040fe400078efcff */
[----:B------:R-:W-:Y:S02]  /*4810*/  LOP3.LUT R2, R148, 0x6, RZ, 0xfc, !PT ;  /* 0x0000000694027812 */ /* 0x000fe400078efcff */
[-C--:B------:R-:W-:Y:S02]  /*4820*/  ISETP.LT.AND P4, PT, R218, R6.reuse, P0 ;  /* 0x00000006da00720c */ /* 0x080fe40000781270 */
[----:B------:R-:W-:-:S03]  /*4830*/  ISETP.LT.AND P3, PT, R185, R6, P0 ;  /* 0x00000006b900720c */ /* 0x000fc60000761270 */
[----:B------:R-:W4:Y:S01]  /*4840*/  @P2 LDG.E.U16 R159, desc[UR24][R34.64] ;  /* 0x00000018229f2981 */ /* 0x000f22000c1e1500 */
[----:B------:R-:W-:Y:S02]  /*4850*/  ISETP.LT.AND P0, PT, R2, R6, P0 ;  /* 0x000000060200720c */ /* 0x000fe40000701270 */
[C---:B------:R-:W-:Y:S02]  /*4860*/  LEA R100, P5, R151.reuse, R100, 0x1 ;  /* 0x0000006497647211 */ /* 0x040fe400078a08ff */
[----:B------:R-:W-:Y:S02]  /*4870*/  PRMT R160, RZ, 0x7610, R160 ;  /* 0x00007610ffa07816 */ /* 0x000fe400000000a0 */
[----:B------:R-:W-:Y:S02]  /*4880*/  LEA.HI.X.SX32 R101, R151, R101, 0x1, P5 ;  /* 0x0000006597657211 */ /* 0x000fe400028f0eff */
[----:B------:R-:W-:Y:S02]  /*4890*/  PRMT R151, RZ, 0x7610, R151 ;  /* 0x00007610ff977816 */ /* 0x000fe40000000097 */
[----:B------:R-:W-:-:S02]  /*48a0*/  PRMT R161, RZ, 0x7610, R161 ;  /* 0x00007610ffa17816 */ /* 0x000fc400000000a1 */
[----:B------:R-:W-:Y:S01]  /*48b0*/  PRMT R162, RZ, 0x7610, R162 ;  /* 0x00007610ffa27816 */ /* 0x000fe200000000a2 */
[----:B------:R-:W4:Y:S01]  /*48c0*/  @P0 LDG.E.U16 R160, desc[UR24][R36.64] ;  /* 0x0000001824a00981 */ /* 0x000f22000c1e1500 */
[----:B------:R-:W-:Y:S02]  /*48d0*/  PRMT R163, RZ, 0x7610, R163 ;  /* 0x00007610ffa37816 */ /* 0x000fe400000000a3 */
[----:B------:R-:W-:Y:S01]  /*48e0*/  PRMT R164, RZ, 0x7610, R164 ;  /* 0x00007610ffa47816 */ /* 0x000fe200000000a4 */
[----:B------:R0:W4:Y:S01]  /*48f0*/  @P4 LDG.E.U16 R151, desc[UR24][R102.64] ;  /* 0x0000001866974981 */ /* 0x000122000c1e1500 */
[----:B------:R-:W-:Y:S02]  /*4900*/  PRMT R165, RZ, 0x7610, R165 ;  /* 0x00007610ffa57816 */ /* 0x000fe400000000a5 */
[----:B------:R-:W-:Y:S01]  /*4910*/  PRMT R166, RZ, 0x7610, R166 ;  /* 0x00007610ffa67816 */ /* 0x000fe200000000a6 */
[----:B------:R-:W4:Y:S01]  /*4920*/  @P3 LDG.E.U16 R161, desc[UR24][R38.64] ;  /* 0x0000001826a13981 */ /* 0x000f22000c1e1500 */
[----:B------:R-:W-:-:S02]  /*4930*/  PRMT R167, RZ, 0x7610, R167 ;  /* 0x00007610ffa77816 */ /* 0x000fc400000000a7 */
[----:B------:R-:W-:Y:S01]  /*4940*/  PRMT R168, RZ, 0x7610, R168 ;  /* 0x00007610ffa87816 */ /* 0x000fe200000000a8 */
[----:B------:R-:W4:Y:S01]  /*4950*/  @P3 LDG.E.U16 R162, desc[UR24][R54.64] ;  /* 0x0000001836a23981 */ /* 0x000f22000c1e1500 */
[----:B------:R-:W-:Y:S02]  /*4960*/  PRMT R169, RZ, 0x7610, R169 ;  /* 0x00007610ffa97816 */ /* 0x000fe400000000a9 */
[----:B------:R-:W-:Y:S01]  /*4970*/  PRMT R170, RZ, 0x7610, R170 ;  /* 0x00007610ffaa7816 */ /* 0x000fe200000000aa */
[----:B------:R-:W4:Y:S01]  /*4980*/  @P3 LDG.E.U16 R163, desc[UR24][R70.64] ;  /* 0x0000001846a33981 */ /* 0x000f22000c1e1500 */
[----:B------:R-:W-:-:S03]  /*4990*/  PRMT R171, RZ, 0x7610, R171 ;  /* 0x00007610ffab7816 */ /* 0x000fc600000000ab */
        /* <DEDUP_REMOVED lines=31> */
[----:B0-----:R-:W-:-:S03]  /*4b90*/  PRMT R102, RZ, 0x7610, R102 ;  /* 0x00007610ff667816 */ /* 0x001fc60000000066 */
        /* <DEDUP_REMOVED lines=10> */
[----:B------:R-:W4:Y:S04]  /*4c40*/  @P3 LDG.E.U16 R28, desc[UR24][R50.64] ;  /* 0x00000018321c3981 */ /* 0x000f28000c1e1500 */
[----:B------:R-:W4:Y:S04]  /*4c50*/  @P3 LDG.E.U16 R29, desc[UR24][R66.64] ;  /* 0x00000018421d3981 */ /* 0x000f28000c1e1500 */
[----:B------:R-:W4:Y:S04]  /*4c60*/  @P3 LDG.E.U16 R102, desc[UR24][R82.64] ;  /* 0x0000001852663981 */ /* 0x000f28000c1e1500 */
[----:B------:R-:W4:Y:S04]  /*4c70*/  @P3 LDG.E.U16 R103, desc[UR24][R98.64] ;  /* 0x0000001862673981 */ /* 0x000f28000c1e1500 */
[----:B------:R-:W4:Y:S04]  /*4c80*/  @P3 LDG.E.U16 R152, desc[UR24][R52.64] ;  /* 0x0000001834983981 */ /* 0x000f28000c1e1500 */
[----:B------:R-:W4:Y:S04]  /*4c90*/  @P3 LDG.E.U16 R153, desc[UR24][R68.64] ;  /* 0x0000001844993981 */ /* 0x000f28000c1e1500 */
[----:B------:R-:W4:Y:S04]  /*4ca0*/  @P3 LDG.E.U16 R154, desc[UR24][R84.64] ;  /* 0x00000018549a3981 */ /* 0x000f28000c1e1500 */
[----:B------:R-:W4:Y:S01]  /*4cb0*/  @P3 LDG.E.U16 R148, desc[UR24][R100.64] ;  /* 0x0000001864943981 */ /* 0x000f22000c1e1500 */
[----:B------:R-:W-:-:S02]  /*4cc0*/  SHF.R.S32.HI R3, RZ, 0x1f, R4 ;  /* 0x0000001fff037819 */ /* 0x000fc40000011404 */
[----:B------:R-:W-:Y:S02]  /*4cd0*/  LOP3.LUT R185, R186, 0x3f, RZ, 0xc0, !PT ;  /* 0x0000003fbab97812 */ /* 0x000fe400078ec0ff */
[----:B------:R-:W-:Y:S02]  /*4ce0*/  SHF.R.S32.HI R2, RZ, 0x6, R186 ;  /* 0x00000006ff027819 */ /* 0x000fe400000114ba */
[----:B------:R-:W-:Y:S01]  /*4cf0*/  SHF.L.U64.HI R4, R4, 0x1, R3 ;  /* 0x0000000104047819 */ /* 0x000fe20000010203 */
[----:B------:R-:W-:Y:S01]  /*4d00*/  IMAD.SHL.U32 R3, R185, 0x2, RZ ;  /* 0x00000002b9037824 */ /* 0x000fe200078e00ff */
[----:B------:R-:W-:-:S04]  /*4d10*/  @!UP1 UIADD3 UR4, UPT, UPT, -UR6, 0x100000, URZ ;  /* 0x0010000006049890 */ /* 0x000fc8000fffe1ff */
[----:B------:R-:W-:Y:S02]  /*4d20*/  @!UP1 USHF.L.U32 UR5, UR4, 0xb, URZ ;  /* 0x0000000b04059899 */ /* 0x000fe400080006ff */
[----:B------:R-:W-:Y:S01]  /*4d30*/  @!UP1 USHF.L.U32 UR4, UR4, 0x1, URZ ;  /* 0x0000000104049899 */ /* 0x000fe200080006ff */
[----:B------:R-:W-:Y:S02]  /*4d40*/  SGXT R2, R2, 0x1 ;  /* 0x000000010202781a */ /* 0x000fe40000000200 */
[----:B------:R-:W-:Y:S02]  /*4d50*/  LOP3.LUT R186, R186, 0x40, RZ, 0xc0, !PT ;  /* 0x00000040baba7812 */ /* 0x000fe400078ec0ff */
[----:B------:R-:W-:Y:S01]  /*4d60*/  LOP3.LUT R2, R3, 0x90, R2, 0x78, !PT ;  /* 0x0000009003027812 */ /* 0x000fe200078e7802 */
[----:B------:R-:W-:Y:S02]  /*4d70*/  VOTEU.ALL UP1, P1 ;  /* 0x0000000000ff7886 */ /* 0x000fe40000820000 */
[----:B------:R-:W-:Y:S01]  /*4d80*/  IMAD R3, R186, 0x40, R3 ;  /* 0x00000040ba037824 */ /* 0x000fe200078e0203 */
[----:B------:R-:W-:-:S03]  /*4d90*/  LOP3.LUT R186, R2, 0x20, RZ, 0x3c, !PT ;  /* 0x0000002002ba7812 */ /* 0x000fc600078e3cff */
[----:B------:R0:W1:Y:S01]  /*4da0*/  @!UP1 SYNCS.EXCH.64 URZ, [UR10+0xc008], UR4 ;  /* 0x00c008040aff95b2 */ /* 0x0000620008000100 */
[----:B--2---:R-:W-:Y:S04]  /*4db0*/  STS.U16 [R2+UR10+0x400], R139 ;  /* 0x0004008b02007988 */ /* 0x004fe8000800040a */
[----:B------:R-:W-:Y:S04]  /*4dc0*/  STS.U16 [R2+UR10+0x800], R143 ;  /* 0x0008008f02007988 */ /* 0x000fe8000800040a */
[----:B------:R-:W-:Y:S04]  /*4dd0*/  STS.U16 [R2+UR10+0xc00], R141 ;  /* 0x000c008d02007988 */ /* 0x000fe8000800040a */
[----:B-----5:R-:W-:Y:S04]  /*4de0*/  STS.U16 [R2+UR10+0x1000], R138 ;  /* 0x0010008a02007988 */ /* 0x020fe8000800040a */
[----:B------:R-:W-:Y:S04]  /*4df0*/  STS.U16 [R2+UR10+0x1400], R137 ;  /* 0x0014008902007988 */ /* 0x000fe8000800040a */
        /* <DEDUP_REMOVED lines=9> */
[----:B------:R-:W-:Y:S01]  /*4e90*/  STS.U16 [R2+UR10+0x3c00], R131 ;  /* 0x003c008302007988 */ /* 0x000fe2000800040a */
[----:B------:R-:W-:-:S03]  /*4ea0*/  LOP3.LUT R252, R2, 0x40, RZ, 0x3c, !PT ;  /* 0x0000004002fc7812 */ /* 0x000fc600078e3cff */
[----:B---3--:R-:W-:Y:S04]  /*4eb0*/  STS.U16 [R2+UR10], R155 ;  /* 0x0000009b02007988 */ /* 0x008fe8000800040a */
        /* <DEDUP_REMOVED lines=12> */
[----:B------:R2:W-:Y:S04]  /*4f80*/  STS.U16 [R186+UR10+0x3500], R22 ;  /* 0x00350016ba007988 */ /* 0x0005e8000800040a */
[----:B------:R-:W-:Y:S04]  /*4f90*/  STS.U16 [R186+UR10+0x3900], R112 ;  /* 0x00390070ba007988 */ /* 0x000fe8000800040a */
[----:B------:R-:W-:Y:S04]  /*4fa0*/  STS.U16 [R186+UR10+0x3d00], R111 ;  /* 0x003d006fba007988 */ /* 0x000fe8000800040a */
[----:B----4-:R-:W-:Y:S04]  /*4fb0*/  STS.U16 [R186+UR10+0x100], R182 ;  /* 0x000100b6ba007988 */ /* 0x010fe8000800040a */
        /* <DEDUP_REMOVED lines=8> */
[----:B--2---:R-:W-:-:S03]  /*5040*/  LOP3.LUT R22, R2, 0x60, RZ, 0x3c, !PT ;  /* 0x0000006002167812 */ /* 0x004fc600078e3cff */
[----:B------:R-:W-:Y:S04]  /*5050*/  STS.U16 [R252+UR10+0x2600], R26 ;  /* 0x0026001afc007988 */ /* 0x000fe8000800040a */
[----:B------:R-:W-:Y:S04]  /*5060*/  STS.U16 [R252+UR10+0x2a00], R25 ;  /* 0x002a0019fc007988 */ /* 0x000fe8000800040a */
[----:B------:R-:W-:Y:S01]  /*5070*/  STS.U16 [R252+UR10+0x2e00], R24 ;  /* 0x002e0018fc007988 */ /* 0x000fe2000800040a */
[----:B------:R-:W-:-:S03]  /*5080*/  SHF.R.S32.HI R228, RZ, 0x1f, R183 ;  /* 0x0000001fffe47819 */ /* 0x000fc600000114b7 */
[----:B------:R-:W-:Y:S01]  /*5090*/  STS.U16 [R252+UR10+0x3200], R23 ;  /* 0x00320017fc007988 */ /* 0x000fe2000800040a */
[----:B------:R-:W-:-:S03]  /*50a0*/  LEA R222, P2, R183, R220, 0x1 ;  /* 0x000000dcb7de7211 */ /* 0x000fc600078408ff */
[----:B------:R2:W-:Y:S04]  /*50b0*/  STS.U16 [R252+UR10+0x3600], R5 ;  /* 0x00360005fc007988 */ /* 0x0005e8000800040a */
[----:B------:R-:W-:Y:S04]  /*50c0*/  STS.U16 [R252+UR10+0x3a00], R20 ;  /* 0x003a0014fc007988 */ /* 0x000fe8000800040a */
[----:B------:R-:W-:Y:S01]  /*50d0*/  STS.U16 [R252+UR10+0x3e00], R19 ;  /* 0x003e0013fc007988 */ /* 0x000fe2000800040a */
[----:B------:R-:W-:-:S03]  /*50e0*/  ISETP.NE.U32.AND P0, PT, R184, RZ, PT ;  /* 0x000000ffb800720c */ /* 0x000fc60003f05070 */
[----:B------:R-:W-:Y:S01]  /*50f0*/  STS.U16 [R252+UR10+0x200], R159 ;  /* 0x0002009ffc007988 */ /* 0x000fe2000800040a */
[----:B------:R-:W-:-:S03]  /*5100*/  LEA.HI.X R228, R183, R4, R228, 0x1, P2 ;  /* 0x00000004b7e47211 */ /* 0x000fc600010f0ce4 */
[----:B------:R-:W-:Y:S01]  /*5110*/  STS.U16 [R22+UR10+0x700], R18 ;  /* 0x0007001216007988 */ /* 0x000fe2000800040a */
[----:B------:R-:W-:-:S03]  /*5120*/  SHF.R.S32.HI R183, RZ, 0x1f, R114 ;  /* 0x0000001fffb77819 */ /* 0x000fc60000011472 */
[----:B------:R-:W-:Y:S01]  /*5130*/  STS.U16 [R22+UR10+0xb00], R17 ;  /* 0x000b001116007988 */ /* 0x000fe2000800040a */
[----:B------:R-:W-:Y:S02]  /*5140*/  SHF.R.S32.HI R184, RZ, 0x1f, R115 ;  /* 0x0000001fffb87819 */ /* 0x000fe40000011473 */
[-C--:B------:R-:W-:Y:S01]  /*5150*/  LEA R223, P2, R114, R220.reuse, 0x1 ;  /* 0x000000dc72df7211 */ /* 0x080fe200078408ff */
[----:B------:R-:W-:Y:S01]  /*5160*/  STS.U16 [R22+UR10+0xf00], R16 ;  /* 0x000f001016007988 */ /* 0x000fe2000800040a */
[----:B------:R-:W-:Y:S02]  /*5170*/  SHF.R.S32.HI R185, RZ, 0x1f, R113 ;  /* 0x0000001fffb97819 */ /* 0x000fe40000011471 */
[-C--:B------:R-:W-:Y:S01]  /*5180*/  LEA R224, P3, R115, R220.reuse, 0x1 ;  /* 0x000000dc73e07211 */ /* 0x080fe200078608ff */
[----:B------:R-:W-:Y:S01]  /*5190*/  STS.U16 [R22+UR10+0x1300], R15 ;  /* 0x0013000f16007988 */ /* 0x000fe2000800040a */
[----:B------:R-:W-:-:S03]  /*51a0*/  LEA R226, P4, R113, R220, 0x1 ;  /* 0x000000dc71e27211 */ /* 0x000fc600078808ff */
[----:B------:R-:W-:Y:S01]  /*51b0*/  STS.U16 [R22+UR10+0x1700], R14 ;  /* 0x0017000e16007988 */ /* 0x000fe2000800040a */
[----:B------:R-:W-:-:S03]  /*51c0*/  LEA.HI.X R229, R114, R4, R183, 0x1, P2 ;  /* 0x0000000472e57211 */ /* 0x000fc600010f0cb7 */
[----:B------:R-:W-:Y:S01]  /*51d0*/  STS.U16 [R22+UR10+0x1b00], R13 ;  /* 0x001b000d16007988 */ /* 0x000fe2000800040a */
[----:B------:R-:W-:Y:S01]  /*51e0*/  LEA.HI.X R230, R115, R4, R184, 0x1, P3 ;  /* 0x0000000473e67211 */ /* 0x000fe200018f0cb8 */
[----:B------:R-:W-:Y:S01]  /*51f0*/  IMAD R119, R251, R8, RZ ;  /* 0x00000008fb777224 */ /* 0x000fe200078e02ff */
[----:B------:R-:W-:Y:S01]  /*5200*/  LEA.HI.X R231, R113, R4, R185, 0x1, P4 ;  /* 0x0000000471e77211 */ /* 0x000fe200020f0cb9 */
[----:B------:R-:W-:Y:S01]  /*5210*/  STS.U16 [R22+UR10+0x1f00], R12 ;  /* 0x001f000c16007988 */ /* 0x000fe2000800040a */
[----:B------:R-:W-:Y:S01]  /*5220*/  SHF.R.S32.HI R114, RZ, 0x1f, R116 ;  /* 0x0000001fff727819 */ /* 0x000fe20000011474 */
[----:B------:R-:W-:Y:S01]  /*5230*/  IMAD R121, R250, R8, RZ ;  /* 0x00000008fa797224 */ /* 0x000fe200078e02ff */
[----:B------:R-:W-:Y:S01]  /*5240*/  SHF.R.S32.HI R115, RZ, 0x1f, R117 ;  /* 0x0000001fff737819 */ /* 0x000fe20000011475 */
[----:B------:R-:W-:Y:S01]  /*5250*/  STS.U16 [R22+UR10+0x2300], R11 ;  /* 0x0023000b16007988 */ /* 0x000fe2000800040a */
[CC--:B------:R-:W-:Y:S02]  /*5260*/  LEA R113, P2, R116.reuse, R220.reuse, 0x1 ;  /* 0x000000dc74717211 */ /* 0x0c0fe400078408ff */
[----:B------:R-:W-:Y:S01]  /*5270*/  LEA R225, P3, R117, R220, 0x1 ;  /* 0x000000dc75e17211 */ /* 0x000fe200078608ff */
[----:B------:R-:W-:Y:S01]  /*5280*/  STS.U16 [R22+UR10+0x2700], R10 ;  /* 0x0027000a16007988 */ /* 0x000fe2000800040a */
[----:B------:R-:W-:-:S03]  /*5290*/  LEA.HI.X R232, R116, R4, R114, 0x1, P2 ;  /* 0x0000000474e87211 */ /* 0x000fc600010f0c72 */
[----:B------:R3:W-:Y:S01]  /*52a0*/  STS.U16 [R22+UR10+0x2b00], R7 ;  /* 0x002b000716007988 */ /* 0x0007e2000800040a */
[----:B------:R-:W-:Y:S01]  /*52b0*/  LEA.HI.X R227, R117, R4, R115, 0x1, P3 ;  /* 0x0000000475e37211 */ /* 0x000fe200018f0c73 */
[----:B------:R-:W-:Y:S02]  /*52c0*/  IMAD.SHL.U32 R137, R119, 0x2, RZ ;  /* 0x0000000277897824 */ /* 0x000fe400078e00ff */
[----:B------:R-:W-:Y:S01]  /*52d0*/  STS.U16 [R22+UR10+0x2f00], R21 ;  /* 0x002f001516007988 */ /* 0x000fe2000800040a */
[----:B--2---:R-:W-:Y:S01]  /*52e0*/  LOP3.LUT R5, R3, 0x10, RZ, 0x3c, !PT ;  /* 0x0000001003057812 */ /* 0x004fe200078e3cff */
[----:B------:R-:W-:Y:S02]  /*52f0*/  IMAD R123, R249, R8, RZ ;  /* 0x00000008f97b7224 */ /* 0x000fe400078e02ff */
[----:B------:R-:W-:Y:S01]  /*5300*/  STS.U16 [R22+UR10+0x3300], R147 ;  /* 0x0033009316007988 */ /* 0x000fe2000800040a */
[----:B------:R-:W-:Y:S01]  /*5310*/  SHF.R.S32.HI R115, RZ, 0x1f, R140 ;  /* 0x0000001fff737819 */ /* 0x000fe2000001148c */
[----:B------:R-:W-:Y:S01]  /*5320*/  IMAD.SHL.U32 R120, R121, 0x2, RZ ;  /* 0x0000000279787824 */ /* 0x000fe200078e00ff */
[----:B------:R-:W-:Y:S01]  /*5330*/  SHF.R.S32.HI R117, RZ, 0x1f, R142 ;  /* 0x0000001fff757819 */ /* 0x000fe2000001148e */
[----:B------:R-:W-:Y:S01]  /*5340*/  STS.U16 [R22+UR10+0x3700], R150 ;  /* 0x0037009616007988 */ /* 0x000fe2000800040a */
[----:B------:R-:W-:Y:S01]  /*5350*/  LEA R114, P2, R140, R220, 0x1 ;  /* 0x000000dc8c727211 */ /* 0x000fe200078408ff */
[----:B------:R-:W-:Y:S01]  /*5360*/  IMAD R125, R248, R8, RZ ;  /* 0x00000008f87d7224 */ /* 0x000fe200078e02ff */
[----:B------:R-:W-:Y:S01]  /*5370*/  LEA R116, P3, R142, R220, 0x1 ;  /* 0x000000dc8e747211 */ /* 0x000fe200078608ff */
[----:B------:R-:W-:Y:S01]  /*5380*/  STS.U16 [R22+UR10+0x3b00], R149 ;  /* 0x003b009516007988 */ /* 0x000fe2000800040a */
[----:B------:R-:W-:-:S03]  /*5390*/  IMAD.HI R119, R119, 0x2, RZ ;  /* 0x0000000277777827 */ /* 0x000fc600078e02ff */
[----:B------:R-:W-:Y:S01]  /*53a0*/  STS.U16 [R22+UR10+0x3f00], R151 ;  /* 0x003f009716007988 */ /* 0x000fe2000800040a */
[-C--:B------:R-:W-:Y:S01]  /*53b0*/  LEA.HI.X R115, R140, R4.reuse, R115, 0x1, P2 ;  /* 0x000000048c737211 */ /* 0x080fe200010f0c73 */
[----:B------:R-:W-:Y:S02]  /*53c0*/  IMAD.HI R121, R121, 0x2, RZ ;  /* 0x0000000279797827 */ /* 0x000fe400078e02ff */
[----:B------:R-:W-:Y:S01]  /*53d0*/  STS.U16 [R22+UR10+0x300], R160 ;  /* 0x000300a016007988 */ /* 0x000fe2000800040a */
[----:B------:R-:W-:Y:S01]  /*53e0*/  LEA.HI.X R117, R142, R4, R117, 0x1, P3 ;  /* 0x000000048e757211 */ /* 0x000fe200018f0c75 */
[----:B------:R-:W-:Y:S01]  /*53f0*/  IMAD.SHL.U32 R122, R123, 0x2, RZ ;  /* 0x000000027b7a7824 */ /* 0x000fe200078e00ff */
[----:B---3--:R-:W-:Y:S01]  /*5400*/  LOP3.LUT R7, R3, 0x20, RZ, 0x3c, !PT ;  /* 0x0000002003077812 */ /* 0x008fe200078e3cff */
[----:B------:R-:W-:Y:S01]  /*5410*/  STS.U16 [R3+UR10+0x8000], R161 ;  /* 0x008000a103007988 */ /* 0x000fe2000800040a */
[----:B------:R-:W-:Y:S01]  /*5420*/  IADD3 R118, P4, P5, R137, UR20, R220 ;  /* 0x0000001489767c10 */ /* 0x000fe2000fd9e0dc */
[----:B------:R-:W-:-:S02]  /*5430*/  IMAD R127, R247, R8, RZ ;  /* 0x00000008f77f7224 */ /* 0x000fc400078e02ff */
[----:B------:R-:W-:Y:S01]  /*5440*/  STS.U16 [R3+UR10+0x8400], R162 ;  /* 0x008400a203007988 */ /* 0x000fe2000800040a */
[----:B------:R-:W-:Y:S01]  /*5450*/  IMAD.SHL.U32 R124, R125, 0x2, RZ ;  /* 0x000000027d7c7824 */ /* 0x000fe200078e00ff */
[----:B------:R-:W-:Y:S02]  /*5460*/  IADD3 R120, P2, P3, R120, UR20, R220 ;  /* 0x0000001478787c10 */ /* 0x000fe4000fb5e0dc */
[----:B------:R-:W-:Y:S01]  /*5470*/  STS.U16 [R3+UR10+0x8800], R163 ;  /* 0x008800a303007988 */ /* 0x000fe2000800040a */
[----:B------:R-:W-:-:S03]  /*5480*/  IMAD R129, R246, R8, RZ ;  /* 0x00000008f6817224 */ /* 0x000fc600078e02ff */
[----:B------:R-:W-:Y:S04]  /*5490*/  STS.U16 [R3+UR10+0x8c00], R164 ;  /* 0x008c00a403007988 */ /* 0x000fe8000800040a */
[----:B------:R-:W-:Y:S01]  /*54a0*/  STS.U16 [R5+UR10+0x8080], R165 ;  /* 0x008080a505007988 */ /* 0x000fe2000800040a */
[----:B------:R-:W-:-:S03]  /*54b0*/  IMAD.HI R123, R123, 0x2, RZ ;  /* 0x000000027b7b7827 */ /* 0x000fc600078e02ff */
[----:B------:R-:W-:Y:S01]  /*54c0*/  STS.U16 [R5+UR10+0x8480], R166 ;  /* 0x008480a605007988 */ /* 0x000fe2000800040a */
[----:B------:R-:W-:-:S03]  /*54d0*/  IADD3.X R119, PT, PT, R119, UR21, R4, P4, P5 ;  /* 0x0000001577777c10 */ /* 0x000fc6000a7ea404 */
[----:B------:R-:W-:Y:S01]  /*54e0*/  STS.U16 [R5+UR10+0x8880], R167 ;  /* 0x008880a705007988 */ /* 0x000fe2000800040a */
[----:B------:R-:W-:Y:S01]  /*54f0*/  IMAD.HI R125, R125, 0x2, RZ ;  /* 0x000000027d7d7827 */ /* 0x000fe200078e02ff */
[----:B------:R-:W-:Y:S02]  /*5500*/  IADD3 R122, P4, P5, R122, UR20, R220 ;  /* 0x000000147a7a7c10 */ /* 0x000fe4000fd9e0dc */
[----:B------:R2:W-:Y:S01]  /*5510*/  STS.U16 [R5+UR10+0x8c80], R168 ;  /* 0x008c80a805007988 */ /* 0x0005e2000800040a */
[----:B------:R-:W-:Y:S01]  /*5520*/  IMAD.SHL.U32 R126, R127, 0x2, RZ ;  /* 0x000000027f7e7824 */ /* 0x000fe200078e00ff */
[----:B------:R-:W-:Y:S01]  /*5530*/  IADD3.X R121, PT, PT, R121, UR21, R4, P2, P3 ;  /* 0x0000001579797c10 */ /* 0x000fe200097e6404 */
[-C--:B------:R-:W-:Y:S01]  /*5540*/  IMAD R131, R245, R8.reuse, RZ ;  /* 0x00000008f5837224 */ /* 0x080fe200078e02ff */
[----:B------:R-:W-:Y:S01]  /*5550*/  STS.U16 [R7+UR10+0x8100], R169 ;  /* 0x008100a907007988 */ /* 0x000fe2000800040a */
[----:B------:R-:W-:Y:S01]  /*5560*/  IMAD.SHL.U32 R128, R129, 0x2, RZ ;  /* 0x0000000281807824 */ /* 0x000fe200078e00ff */
[----:B------:R-:W-:Y:S01]  /*5570*/  IADD3 R124, P2, P3, R124, UR20, R220 ;  /* 0x000000147c7c7c10 */ /* 0x000fe2000fb5e0dc */
[----:B------:R-:W-:Y:S01]  /*5580*/  IMAD R133, R244, R8, RZ ;  /* 0x00000008f4857224 */ /* 0x000fe200078e02ff */
[----:B------:R-:W-:Y:S01]  /*5590*/  STS.U16 [R7+UR10+0x8500], R170 ;  /* 0x008500aa07007988 */ /* 0x000fe2000800040a */
[----:B--2---:R-:W-:-:S03]  /*55a0*/  LOP3.LUT R5, R3, 0x30, RZ, 0x3c, !PT ;  /* 0x0000003003057812 */ /* 0x004fc600078e3cff */
[----:B------:R-:W-:Y:S01]  /*55b0*/  STS.U16 [R7+UR10+0x8900], R171 ;  /* 0x008900ab07007988 */ /* 0x000fe2000800040a */
[----:B------:R-:W-:Y:S01]  /*55c0*/  IMAD.HI R127, R127, 0x2, RZ ;  /* 0x000000027f7f7827 */ /* 0x000fe200078e02ff */
[----:B------:R-:W-:Y:S02]  /*55d0*/  IADD3.X R123, PT, PT, R123, UR21, R4, P4, P5 ;  /* 0x000000157b7b7c10 */ /* 0x000fe4000a7ea404 */
[----:B------:R2:W-:Y:S01]  /*55e0*/  STS.U16 [R7+UR10+0x8d00], R172 ;  /* 0x008d00ac07007988 */ /* 0x0005e2000800040a */
[----:B------:R-:W-:Y:S01]  /*55f0*/  IMAD.HI R129, R129, 0x2, RZ ;  /* 0x0000000281817827 */ /* 0x000fe200078e02ff */
[----:B------:R-:W-:Y:S02]  /*5600*/  IADD3 R126, P4, P5, R126, UR20, R220 ;  /* 0x000000147e7e7c10 */ /* 0x000fe4000fd9e0dc */
[----:B------:R-:W-:Y:S01]  /*5610*/  STS.U16 [R5+UR10+0x8180], R173 ;  /* 0x008180ad05007988 */ /* 0x000fe2000800040a */
[----:B------:R-:W-:Y:S01]  /*5620*/  IMAD.SHL.U32 R130, R131, 0x2, RZ ;  /* 0x0000000283827824 */ /* 0x000fe200078e00ff */
[----:B------:R-:W-:Y:S01]  /*5630*/  IADD3.X R125, PT, PT, R125, UR21, R4, P2, P3 ;  /* 0x000000157d7d7c10 */ /* 0x000fe200097e6404 */
[----:B------:R-:W-:Y:S01]  /*5640*/  IMAD R135, R243, R8, RZ ;  /* 0x00000008f3877224 */ /* 0x000fe200078e02ff */
[----:B------:R-:W-:Y:S01]  /*5650*/  STS.U16 [R5+UR10+0x8580], R174 ;  /* 0x008580ae05007988 */ /* 0x000fe2000800040a */
[----:B--2---:R-:W-:Y:S01]  /*5660*/  LOP3.LUT R7, R3, 0x40, RZ, 0x3c, !PT ;  /* 0x0000004003077812 */ /* 0x004fe200078e3cff */
[----:B------:R-:W-:-:S02]  /*5670*/  IMAD.SHL.U32 R132, R133, 0x2, RZ ;  /* 0x0000000285847824 */ /* 0x000fc400078e00ff */
[----:B------:R-:W-:Y:S01]  /*5680*/  STS.U16 [R5+UR10+0x8980], R175 ;  /* 0x008980af05007988 */ /* 0x000fe2000800040a */
[----:B------:R-:W-:Y:S01]  /*5690*/  IADD3 R128, P2, P3, R128, UR20, R220 ;  /* 0x0000001480807c10 */ /* 0x000fe2000fb5e0dc */
[----:B------:R-:W-:Y:S02]  /*56a0*/  IMAD R112, R242, R8, RZ ;  /* 0x00000008f2707224 */ /* 0x000fe400078e02ff */
[----:B------:R2:W-:Y:S01]  /*56b0*/  STS.U16 [R5+UR10+0x8d80], R176 ;  /* 0x008d80b005007988 */ /* 0x0005e2000800040a */
[----:B------:R-:W-:Y:S01]  /*56c0*/  IMAD.HI R131, R131, 0x2, RZ ;  /* 0x0000000283837827 */ /* 0x000fe200078e02ff */
[----:B------:R-:W-:Y:S02]  /*56d0*/  IADD3.X R127, PT, PT, R127, UR21, R4, P4, P5 ;  /* 0x000000157f7f7c10 */ /* 0x000fe4000a7ea404 */
[----:B------:R-:W-:Y:S01]  /*56e0*/  STS.U16 [R7+UR10+0x8200], R177 ;  /* 0x008200b107007988 */ /* 0x000fe2000800040a */
[----:B------:R-:W-:Y:S01]  /*56f0*/  IMAD.HI R133, R133, 0x2, RZ ;  /* 0x0000000285857827 */ /* 0x000fe200078e02ff */
[----:B------:R-:W-:-:S02]  /*5700*/  IADD3 R130, P4, P5, R130, UR20, R220 ;  /* 0x0000001482827c10 */ /* 0x000fc4000fd9e0dc */
[----:B------:R-:W-:Y:S01]  /*5710*/  STS.U16 [R7+UR10+0x8600], R178 ;  /* 0x008600b207007988 */ /* 0x000fe2000800040a */
[----:B--2---:R-:W-:Y:S01]  /*5720*/  LOP3.LUT R5, R3, 0x50, RZ, 0x3c, !PT ;  /* 0x0000005003057812 */ /* 0x004fe200078e3cff */
[----:B------:R-:W-:Y:S01]  /*5730*/  IMAD.SHL.U32 R134, R135, 0x2, RZ ;  /* 0x0000000287867824 */ /* 0x000fe200078e00ff */
[----:B------:R-:W-:Y:S01]  /*5740*/  IADD3.X R129, PT, PT, R129, UR21, R4, P2, P3 ;  /* 0x0000001581817c10 */ /* 0x000fe200097e6404 */
[----:B------:R-:W-:Y:S01]  /*5750*/  STS.U16 [R7+UR10+0x8a00], R179 ;  /* 0x008a00b307007988 */ /* 0x000fe2000800040a */
[-C--:B------:R-:W-:Y:S01]  /*5760*/  IMAD R111, R241, R8.reuse, RZ ;  /* 0x00000008f16f7224 */ /* 0x080fe200078e02ff */
[----:B------:R-:W-:Y:S01]  /*5770*/  IADD3 R132, P2, P3, R132, UR20, R220 ;  /* 0x0000001484847c10 */ /* 0x000fe2000fb5e0dc */
[----:B------:R-:W-:Y:S01]  /*5780*/  IMAD.SHL.U32 R136, R112, 0x2, RZ ;  /* 0x0000000270887824 */ /* 0x000fe200078e00ff */
[----:B------:R2:W-:Y:S01]  /*5790*/  STS.U16 [R7+UR10+0x8e00], R180 ;  /* 0x008e00b407007988 */ /* 0x0005e2000800040a */
[----:B------:R-:W-:Y:S01]  /*57a0*/  IMAD R110, R240, R8, RZ ;  /* 0x00000008f06e7224 */ /* 0x000fe200078e02ff */
[----:B------:R-:W-:Y:S01]  /*57b0*/  IADD3.X R131, PT, PT, R131, UR21, R4, P4, P5 ;  /* 0x0000001583837c10 */ /* 0x000fe2000a7ea404 */
[----:B------:R-:W-:Y:S01]  /*57c0*/  IMAD.HI R135, R135, 0x2, RZ ;  /* 0x0000000287877827 */ /* 0x000fe200078e02ff */
[----:B------:R-:W-:Y:S01]  /*57d0*/  STS.U16 [R5+UR10+0x8280], R181 ;  /* 0x008280b505007988 */ /* 0x000fe2000800040a */
[----:B------:R-:W-:-:S02]  /*57e0*/  IADD3 R134, P4, P5, R134, UR20, R220 ;  /* 0x0000001486867c10 */ /* 0x000fc4000fd9e0dc */
[----:B------:R-:W-:Y:S01]  /*57f0*/  IMAD.HI R112, R112, 0x2, RZ ;  /* 0x0000000270707827 */ /* 0x000fe200078e02ff */
[----:B------:R-:W-:Y:S01]  /*5800*/  STS.U16 [R5+UR10+0x8680], R156 ;  /* 0x0086809c05007988 */ /* 0x000fe2000800040a */
[----:B--2---:R-:W-:Y:S02]  /*5810*/  LOP3.LUT R7, R3, 0x60, RZ, 0x3c, !PT ;  /* 0x0000006003077812 */ /* 0x004fe400078e3cff */
[----:B------:R-:W-:Y:S01]  /*5820*/  IMAD.SHL.U32 R138, R111, 0x2, RZ ;  /* 0x000000026f8a7824 */ /* 0x000fe200078e00ff */
[----:B------:R-:W-:Y:S01]  /*5830*/  STS.U16 [R5+UR10+0x8a80], R157 ;  /* 0x008a809d05007988 */ /* 0x000fe2000800040a */
[----:B------:R-:W-:Y:S01]  /*5840*/  IADD3.X R133, PT, PT, R133, UR21, R4, P2, P3 ;  /* 0x0000001585857c10 */ /* 0x000fe200097e6404 */
[----:B------:R-:W-:Y:S01]  /*5850*/  IMAD R109, R239, R8, RZ ;  /* 0x00000008ef6d7224 */ /* 0x000fe200078e02ff */
[----:B------:R-:W-:Y:S01]  /*5860*/  IADD3 R136, P2, P3, R136, UR20, R220 ;  /* 0x0000001488887c10 */ /* 0x000fe2000fb5e0dc */
[----:B------:R2:W-:Y:S01]  /*5870*/  STS.U16 [R5+UR10+0x8e80], R158 ;  /* 0x008e809e05007988 */ /* 0x0005e2000800040a */
[----:B------:R-:W-:-:S02]  /*5880*/  IMAD.SHL.U32 R140, R110, 0x2, RZ ;  /* 0x000000026e8c7824 */ /* 0x000fc400078e00ff */
[-C--:B------:R-:W-:Y:S01]  /*5890*/  IMAD R108, R238, R8.reuse, RZ ;  /* 0x00000008ee6c7224 */ /* 0x080fe200078e02ff */
[----:B------:R-:W-:Y:S01]  /*58a0*/  STS.U16 [R7+UR10+0x8300], R28 ;  /* 0x0083001c07007988 */ /* 0x000fe2000800040a */
[----:B------:R-:W-:Y:S01]  /*58b0*/  IMAD.HI R111, R111, 0x2, RZ ;  /* 0x000000026f6f7827 */ /* 0x000fe200078e02ff */
[----:B------:R-:W-:Y:S02]  /*58c0*/  IADD3.X R135, PT, PT, R135, UR21, R4, P4, P5 ;  /* 0x0000001587877c10 */ /* 0x000fe4000a7ea404 */
[----:B------:R-:W-:Y:S01]  /*58d0*/  STS.U16 [R7+UR10+0x8700], R29 ;  /* 0x0087001d07007988 */ /* 0x000fe2000800040a */
[----:B--2---:R-:W-:Y:S01]  /*58e0*/  LOP3.LUT R5, R3, 0x70, RZ, 0x3c, !PT ;  /* 0x0000007003057812 */ /* 0x004fe200078e3cff */
[----:B------:R-:W-:Y:S02]  /*58f0*/  IMAD.HI R110, R110, 0x2, RZ ;  /* 0x000000026e6e7827 */ /* 0x000fe400078e02ff */
[----:B------:R-:W-:Y:S01]  /*5900*/  STS.U16 [R7+UR10+0x8b00], R102 ;  /* 0x008b006607007988 */ /* 0x000fe2000800040a */
[----:B------:R-:W-:Y:S01]  /*5910*/  IADD3 R138, P4, P5, R138, UR20, R220 ;  /* 0x000000148a8a7c10 */ /* 0x000fe2000fd9e0dc */
[----:B------:R-:W-:Y:S01]  /*5920*/  IMAD.SHL.U32 R142, R109, 0x2, RZ ;  /* 0x000000026d8e7824 */ /* 0x000fe200078e00ff */
[----:B------:R-:W-:Y:S01]  /*5930*/  IADD3.X R137, PT, PT, R112, UR21, R4, P2, P3 ;  /* 0x0000001570897c10 */ /* 0x000fe200097e6404 */
[----:B------:R-:W-:Y:S01]  /*5940*/  STS.U16 [R7+UR10+0x8f00], R103 ;  /* 0x008f006707007988 */ /* 0x000fe2000800040a */
[-C--:B------:R-:W-:Y:S01]  /*5950*/  IMAD R107, R237, R8.reuse, RZ ;  /* 0x00000008ed6b7224 */ /* 0x080fe200078e02ff */
[----:B------:R-:W-:Y:S01]  /*5960*/  IADD3 R140, P2, P3, R140, UR20, R220 ;  /* 0x000000148c8c7c10 */ /* 0x000fe2000fb5e0dc */
[----:B------:R-:W-:Y:S01]  /*5970*/  IMAD.SHL.U32 R144, R108, 0x2, RZ ;  /* 0x000000026c907824 */ /* 0x000fe200078e00ff */
[----:B------:R-:W-:Y:S01]  /*5980*/  STS.U16 [R5+UR10+0x8380], R152 ;  /* 0x0083809805007988 */ /* 0x000fe2000800040a */
[----:B------:R-:W-:Y:S01]  /*5990*/  IMAD R106, R236, R8, RZ ;  /* 0x00000008ec6a7224 */ /* 0x000fe200078e02ff */
[----:B------:R-:W-:Y:S01]  /*59a0*/  IADD3.X R139, PT, PT, R111, UR21, R4, P4, P5 ;  /* 0x000000156f8b7c10 */ /* 0x000fe2000a7ea404 */
[----:B------:R-:W-:Y:S01]  /*59b0*/  IMAD.HI R109, R109, 0x2, RZ ;  /* 0x000000026d6d7827 */ /* 0x000fe200078e02ff */
[----:B------:R-:W-:Y:S01]  /*59c0*/  STS.U16 [R5+UR10+0x8780], R153 ;  /* 0x0087809905007988 */ /* 0x000fe2000800040a */
[----:B------:R-:W-:-:S02]  /*59d0*/  IADD3 R142, P4, P5, R142, UR20, R220 ;  /* 0x000000148e8e7c10 */ /* 0x000fc4000fd9e0dc */
[----:B------:R-:W-:Y:S01]  /*59e0*/  IMAD.HI R108, R108, 0x2, RZ ;  /* 0x000000026c6c7827 */ /* 0x000fe200078e02ff */
[----:B------:R-:W-:Y:S01]  /*59f0*/  STS.U16 [R5+UR10+0x8b80], R154 ;  /* 0x008b809a05007988 */ /* 0x000fe2000800040a */
[----:B------:R-:W-:Y:S02]  /*5a00*/  IADD3.X R141, PT, PT, R110, UR21, R4, P2, P3 ;  /* 0x000000156e8d7c10 */ /* 0x000fe400097e6404 */
[----:B------:R-:W-:Y:S01]  /*5a10*/  IMAD.SHL.U32 R146, R107, 0x2, RZ ;  /* 0x000000026b927824 */ /* 0x000fe200078e00ff */
[----:B------:R2:W-:Y:S01]  /*5a20*/  STS.U16 [R5+UR10+0x8f80], R148 ;  /* 0x008f809405007988 */ /* 0x0005e2000800040a */
[-C--:B------:R-:W-:Y:S01]  /*5a30*/  IMAD R105, R235, R8.reuse, RZ ;  /* 0x00000008eb697224 */ /* 0x080fe200078e02ff */
[----:B------:R-:W-:Y:S01]  /*5a40*/  IADD3 R144, P2, P3, R144, UR20, R220 ;  /* 0x0000001490907c10 */ /* 0x000fe2000fb5e0dc */
[----:B------:R-:W-:Y:S01]  /*5a50*/  IMAD R104, R234, R8, RZ ;  /* 0x00000008ea687224 */ /* 0x000fe200078e02ff */
[----:B------:R-:W-:Y:S01]  /*5a60*/  IADD3.X R143, PT, PT, R109, UR21, R4, P4, P5 ;  /* 0x000000156d8f7c10 */ /* 0x000fe2000a7ea404 */
[----:B------:R-:W-:Y:S01]  /*5a70*/  IMAD.HI R107, R107, 0x2, RZ ;  /* 0x000000026b6b7827 */ /* 0x000fe200078e02ff */
[----:B------:R-:W-:Y:S01]  /*5a80*/  IADD3 R146, P4, P5, R146, UR20, R220 ;  /* 0x0000001492927c10 */ /* 0x000fe2000fd9e0dc */
[----:B-1----:R1:W-:Y:S06]  /*5a90*/  MEMBAR.ALL.CTA ;  /* 0x0000000000007992 */ /* 0x0023ec0000008000 */
[----:B-1----:R-:W1:Y:S01]  /*5aa0*/  FENCE.VIEW.ASYNC.S ;  /* 0x00000000000073c6 */ /* 0x002e620000000000 */
[----:B--2---:R-:W-:Y:S01]  /*5ab0*/  IMAD.SHL.U32 R148, R106, 0x2, RZ ;  /* 0x000000026a947824 */ /* 0x004fe200078e00ff */
[----:B------:R-:W-:Y:S01]  /*5ac0*/  IADD3.X R145, PT, PT, R108, UR21, R4, P2, P3 ;  /* 0x000000156c917c10 */ /* 0x000fe200097e6404 */
[----:B------:R-:W-:-:S03]  /*5ad0*/  IMAD.HI R106, R106, 0x2, RZ ;  /* 0x000000026a6a7827 */ /* 0x000fc600078e02ff */
[----:B------:R-:W-:Y:S01]  /*5ae0*/  IADD3 R148, P2, P3, R148, UR20, R220 ;  /* 0x0000001494947c10 */ /* 0x000fe2000fb5e0dc */
[----:B------:R-:W-:Y:S02]  /*5af0*/  IMAD.SHL.U32 R150, R105, 0x2, RZ ;  /* 0x0000000269967824 */ /* 0x000fe400078e00ff */
[-C--:B------:R-:W-:Y:S02]  /*5b00*/  IMAD R103, R221, R8.reuse, RZ ;  /* 0x00000008dd677224 */ /* 0x080fe400078e02ff */
[----:B------:R-:W-:Y:S02]  /*5b10*/  IMAD.SHL.U32 R152, R104, 0x2, RZ ;  /* 0x0000000268987824 */ /* 0x000fe400078e00ff */
[----:B------:R-:W-:Y:S01]  /*5b20*/  IMAD R102, R217, R8, RZ ;  /* 0x00000008d9667224 */ /* 0x000fe200078e02ff */
[----:B------:R-:W-:Y:S01]  /*5b30*/  IADD3.X R147, PT, PT, R107, UR21, R4, P4, P5 ;  /* 0x000000156b937c10 */ /* 0x000fe2000a7ea404 */
[----:B------:R-:W-:Y:S01]  /*5b40*/  IMAD.HI R105, R105, 0x2, RZ ;  /* 0x0000000269697827 */ /* 0x000fe200078e02ff */
[----:B------:R-:W-:-:S02]  /*5b50*/  IADD3 R150, P4, P5, R150, UR20, R220 ;  /* 0x0000001496967c10 */ /* 0x000fc4000fd9e0dc */
[----:B------:R-:W-:Y:S01]  /*5b60*/  IADD3.X R149, PT, PT, R106, UR21, R4, P2, P3 ;  /* 0x000000156a957c10 */ /* 0x000fe200097e6404 */
[----:B------:R-:W-:Y:S01]  /*5b70*/  IMAD.HI R104, R104, 0x2, RZ ;  /* 0x0000000268687827 */ /* 0x000fe200078e02ff */
[----:B------:R-:W-:-:S03]  /*5b80*/  IADD3 R152, P2, P3, R152, UR20, R220 ;  /* 0x0000001498987c10 */ /* 0x000fc6000fb5e0dc */
[----:B------:R-:W-:Y:S02]  /*5b90*/  IMAD.SHL.U32 R154, R103, 0x2, RZ ;  /* 0x00000002679a7824 */ /* 0x000fe400078e00ff */
[-C--:B------:R-:W-:Y:S02]  /*5ba0*/  IMAD R29, R216, R8.reuse, RZ ;  /* 0x00000008d81d7224 */ /* 0x080fe400078e02ff */
[----:B------:R-:W-:Y:S02]  /*5bb0*/  IMAD.SHL.U32 R156, R102, 0x2, RZ ;  /* 0x00000002669c7824 */ /* 0x000fe400078e00ff */
[----:B------:R-:W-:Y:S01]  /*5bc0*/  IMAD R28, R215, R8, RZ ;  /* 0x00000008d71c7224 */ /* 0x000fe200078e02ff */
[----:B------:R-:W-:Y:S01]  /*5bd0*/  IADD3.X R151, PT, PT, R105, UR21, R4, P4, P5 ;  /* 0x0000001569977c10 */ /* 0x000fe2000a7ea404 */
[----:B------:R-:W-:Y:S01]  /*5be0*/  IMAD.HI R103, R103, 0x2, RZ ;  /* 0x0000000267677827 */ /* 0x000fe200078e02ff */
[----:B------:R-:W-:Y:S02]  /*5bf0*/  IADD3 R154, P4, P5, R154, UR20, R220 ;  /* 0x000000149a9a7c10 */ /* 0x000fe4000fd9e0dc */
        /* <DEDUP_REMOVED lines=66> */
[-C--:B------:R-:W-:Y:S01]  /*6020*/  IMAD R7, R198, R8.reuse, RZ ;  /* 0x00000008c6077224 */ /* 0x080fe200078e02ff */
[----:B------:R-:W-:Y:S01]  /*6030*/  IADD3.X R179, PT, PT, R22, UR21, R4, P5, P4 ;  /* 0x0000001516b37c10 */ /* 0x000fe2000afe8404 */
[----:B------:R-:W-:Y:S01]  /*6040*/  IMAD.HI R12, R12, 0x2, RZ ;  /* 0x000000020c0c7827 */ /* 0x000fe200078e02ff */
[----:B------:R-:W-:Y:S02]  /*6050*/  IADD3 R182, P5, P4, R182, UR20, R220 ;  /* 0x00000014b6b67c10 */ /* 0x000fe4000fcbe0dc */
[----:B------:R-:W-:Y:S01]  /*6060*/  IADD3.X R181, PT, PT, R21, UR21, R4, P2, P3 ;  /* 0x0000001515b57c10 */ /* 0x000fe200097e6404 */
[----:B------:R-:W-:Y:S01]  /*6070*/  IMAD R11, R188, R8, RZ ;  /* 0x00000008bc0b7224 */ /* 0x000fe200078e02ff */
[----:B------:R-:W-:Y:S01]  /*6080*/  IADD3 R184, P2, P3, R184, UR20, R220 ;  /* 0x00000014b8b87c10 */ /* 0x000fe2000fb5e0dc */
[----:B------:R-:W-:-:S04]  /*6090*/  IMAD.HI R20, R20, 0x2, RZ ;  /* 0x0000000214147827 */ /* 0x000fc800078e02ff */
[----:B------:R-:W-:Y:S02]  /*60a0*/  IMAD.SHL.U32 R186, R19, 0x2, RZ ;  /* 0x0000000213ba7824 */ /* 0x000fe400078e00ff */
[-C--:B------:R-:W-:Y:S02]  /*60b0*/  IMAD R18, R197, R8.reuse, RZ ;  /* 0x00000008c5127224 */ /* 0x080fe400078e02ff */
[----:B------:R-:W-:Y:S02]  /*60c0*/  IMAD.SHL.U32 R188, R7, 0x2, RZ ;  /* 0x0000000207bc7824 */ /* 0x000fe400078e00ff */
[-C--:B------:R-:W-:Y:S01]  /*60d0*/  IMAD R17, R196, R8.reuse, RZ ;  /* 0x00000008c4117224 */ /* 0x080fe200078e02ff */
[----:B------:R-:W-:Y:S01]  /*60e0*/  IADD3.X R183, PT, PT, R12, UR21, R4, P5, P4 ;  /* 0x000000150cb77c10 */ /* 0x000fe2000afe8404 */
[----:B------:R-:W-:Y:S01]  /*60f0*/  IMAD R15, R190, R8, RZ ;  /* 0x00000008be0f7224 */ /* 0x000fe200078e02ff */
[----:B------:R-:W-:Y:S01]  /*6100*/  IADD3 R186, P5, P4, R186, UR20, R220 ;  /* 0x00000014baba7c10 */ /* 0x000fe2000fcbe0dc */
[----:B------:R-:W-:Y:S01]  /*6110*/  IMAD.HI R19, R19, 0x2, RZ ;  /* 0x0000000213137827 */ /* 0x000fe200078e02ff */
[----:B------:R-:W-:-:S02]  /*6120*/  IADD3.X R185, PT, PT, R20, UR21, R4, P2, P3 ;  /* 0x0000001514b97c10 */ /* 0x000fc400097e6404 */
[----:B------:R-:W-:Y:S01]  /*6130*/  IADD3 R188, P2, P3, R188, UR20, R220 ;  /* 0x00000014bcbc7c10 */ /* 0x000fe2000fb5e0dc */
[----:B------:R-:W-:Y:S02]  /*6140*/  IMAD R16, R192, R8, RZ ;  /* 0x00000008c0107224 */ /* 0x000fe400078e02ff */
[----:B------:R-:W-:-:S04]  /*6150*/  IMAD.HI R7, R7, 0x2, RZ ;  /* 0x0000000207077827 */ /* 0x000fc800078e02ff */
[----:B------:R-:W-:Y:S02]  /*6160*/  IMAD.SHL.U32 R190, R18, 0x2, RZ ;  /* 0x0000000212be7824 */ /* 0x000fe400078e00ff */
[-C--:B------:R-:W-:Y:S02]  /*6170*/  IMAD R5, R194, R8.reuse, RZ ;  /* 0x00000008c2057224 */ /* 0x080fe400078e02ff */
[----:B------:R-:W-:Y:S02]  /*6180*/  IMAD.SHL.U32 R192, R17, 0x2, RZ ;  /* 0x0000000211c07824 */ /* 0x000fe400078e00ff */
[----:B------:R-:W-:Y:S01]  /*6190*/  IMAD R12, R187, R8, RZ ;  /* 0x00000008bb0c7224 */ /* 0x000fe200078e02ff */
[----:B------:R-:W-:Y:S01]  /*61a0*/  IADD3.X R187, PT, PT, R19, UR21, R4, P5, P4 ;  /* 0x0000001513bb7c10 */ /* 0x000fe2000afe8404 */
[----:B------:R-:W-:Y:S01]  /*61b0*/  IMAD.HI R18, R18, 0x2, RZ ;  /* 0x0000000212127827 */ /* 0x000fe200078e02ff */
[----:B------:R-:W-:-:S03]  /*61c0*/  IADD3 R190, P5, P4, R190, UR20, R220 ;  /* 0x00000014bebe7c10 */ /* 0x000fc6000fcbe0dc */
[----:B------:R-:W-:Y:S01]  /*61d0*/  IMAD R10, R189, R8, RZ ;  /* 0x00000008bd0a7224 */ /* 0x000fe200078e02ff */
[----:B------:R-:W-:Y:S01]  /*61e0*/  IADD3.X R189, PT, PT, R7, UR21, R4, P2, P3 ;  /* 0x0000001507bd7c10 */ /* 0x000fe200097e6404 */
[----:B------:R-:W-:Y:S01]  /*61f0*/  IMAD.HI R17, R17, 0x2, RZ ;  /* 0x0000000211117827 */ /* 0x000fe200078e02ff */
[----:B------:R-:W-:-:S03]  /*6200*/  IADD3 R192, P2, P3, R192, UR20, R220 ;  /* 0x00000014c0c07c10 */ /* 0x000fc6000fb5e0dc */
[----:B------:R-:W-:Y:S02]  /*6210*/  IMAD.SHL.U32 R194, R5, 0x2, RZ ;  /* 0x0000000205c27824 */ /* 0x000fe400078e00ff */
        /* <DEDUP_REMOVED lines=18> */
[C---:B------:R-:W-:Y:S02]  /*6340*/  IMAD.SHL.U32 R202, R14.reuse, 0x2, RZ ;  /* 0x000000020eca7824 */ /* 0x040fe400078e00ff */
        /* <DEDUP_REMOVED lines=9> */
[----:B------:R-:W-:Y:S01]  /*63e0*/  IMAD.SHL.U32 R208, R12, 0x2, RZ ;  /* 0x000000020cd07824 */ /* 0x000fe200078e00ff */
[----:B------:R-:W-:Y:S01]  /*63f0*/  IADD3.X R203, PT, PT, R14, UR21, R4, P5, P4 ;  /* 0x000000150ecb7c10 */ /* 0x000fe2000afe8404 */
[----:B------:R-:W-:Y:S01]  /*6400*/  IMAD.HI R10, R10, 0x2, RZ ;  /* 0x000000020a0a7827 */ /* 0x000fe200078e02ff */
[----:B-1----:R-:W-:Y:S01]  /*6410*/  BAR.SYNC.DEFER_BLOCKING 0x0 ;  /* 0x0000000000007b1d */ /* 0x002fe20000010000 */
[----:B------:R-:W-:Y:S02]  /*6420*/  IADD3 R206, P5, P4, R206, UR20, R220 ;  /* 0x00000014cece7c10 */ /* 0x000fe4000fcbe0dc */
[----:B------:R-:W-:Y:S01]  /*6430*/  IMAD R11, R205, R8, RZ ;  /* 0x00000008cd0b7224 */ /* 0x000fe200078e02ff */
[----:B------:R-:W-:Y:S01]  /*6440*/  IADD3.X R205, PT, PT, R13, UR21, R4, P2, P3 ;  /* 0x000000150dcd7c10 */ /* 0x000fe200097e6404 */
[----:B------:R-:W-:Y:S01]  /*6450*/  IMAD.HI R12, R12, 0x2, RZ ;  /* 0x000000020c0c7827 */ /* 0x000fe200078e02ff */
[----:B------:R-:W-:-:S03]  /*6460*/  IADD3 R208, P2, P3, R208, UR20, R220 ;  /* 0x00000014d0d07c10 */ /* 0x000fc6000fb5e0dc */
[----:B------:R-:W-:Y:S02]  /*6470*/  IMAD.SHL.U32 R210, R7, 0x2, RZ ;  /* 0x0000000207d27824 */ /* 0x000fe400078e00ff */
[----:B------:R-:W-:Y:S01]  /*6480*/  IMAD.SHL.U32 R212, R5, 0x2, RZ ;  /* 0x0000000205d47824 */ /* 0x000fe200078e00ff */
[----:B------:R-:W-:Y:S01]  /*6490*/  IADD3.X R207, PT, PT, R10, UR21, R4, P5, P4 ;  /* 0x000000150acf7c10 */ /* 0x000fe2000afe8404 */
[----:B------:R-:W-:Y:S01]  /*64a0*/  IMAD.HI R7, R7, 0x2, RZ ;  /* 0x0000000207077827 */ /* 0x000fe200078e02ff */
[----:B------:R-:W-:Y:S02]  /*64b0*/  IADD3 R210, P5, P4, R210, UR20, R220 ;  /* 0x00000014d2d27c10 */ /* 0x000fe4000fcbe0dc */
[----:B------:R-:W-:Y:S01]  /*64c0*/  IADD3.X R209, PT, PT, R12, UR21, R4, P2, P3 ;  /* 0x000000150cd17c10 */ /* 0x000fe200097e6404 */
[----:B------:R-:W-:Y:S01]  /*64d0*/  IMAD.HI R5, R5, 0x2, RZ ;  /* 0x0000000205057827 */ /* 0x000fe200078e02ff */
[----:B------:R-:W-:-:S03]  /*64e0*/  IADD3 R212, P2, P3, R212, UR20, R220 ;  /* 0x00000014d4d47c10 */ /* 0x000fc6000fb5e0dc */
[-C--:B------:R-:W-:Y:S01]  /*64f0*/  IMAD R10, R211, R8.reuse, RZ ;  /* 0x00000008d30a7224 */ /* 0x080fe200078e02ff */
[--C-:B------:R-:W-:Y:S01]  /*6500*/  IADD3.X R211, PT, PT, R7, UR21, R4.reuse, P5, P4 ;  /* 0x0000001507d37c10 */ /* 0x100fe2000afe8404 */
[----:B------:R-:W-:Y:S01]  /*6510*/  IMAD.SHL.U32 R214, R11, 0x2, RZ ;  /* 0x000000020bd67824 */ /* 0x000fe200078e00ff */
[----:B------:R-:W-:Y:S01]  /*6520*/  IADD3.X R213, PT, PT, R5, UR21, R4, P2, P3 ;  /* 0x0000001505d57c10 */ /* 0x000fe200097e6404 */
[----:B------:R-:W-:Y:S02]  /*6530*/  IMAD.SHL.U32 R216, R10, 0x2, RZ ;  /* 0x000000020ad87824 */ /* 0x000fe400078e00ff */
[-C--:B------:R-:W-:Y:S02]  /*6540*/  IMAD R7, R219, R8.reuse, RZ ;  /* 0x00000008db077224 */ /* 0x080fe400078e02ff */
[----:B------:R-:W-:Y:S01]  /*6550*/  IMAD R5, R218, R8, RZ ;  /* 0x00000008da057224 */ /* 0x000fe200078e02ff */
[--C-:B------:R-:W-:Y:S01]  /*6560*/  IADD3 R214, P5, P4, R214, UR20, R220.reuse ;  /* 0x00000014d6d67c10 */ /* 0x100fe2000fcbe0dc */
[----:B------:R-:W-:Y:S01]  /*6570*/  IMAD.HI R11, R11, 0x2, RZ ;  /* 0x000000020b0b7827 */ /* 0x000fe200078e02ff */
[----:B------:R-:W-:-:S03]  /*6580*/  IADD3 R216, P2, P3, R216, UR20, R220 ;  /* 0x00000014d8d87c10 */ /* 0x000fc6000fb5e0dc */
[----:B------:R-:W-:-:S04]  /*6590*/  IMAD.HI R10, R10, 0x2, RZ ;  /* 0x000000020a0a7827 */ /* 0x000fc800078e02ff */
[----:B------:R-:W-:Y:S02]  /*65a0*/  IMAD.SHL.U32 R218, R7, 0x2, RZ ;  /* 0x0000000207da7824 */ /* 0x000fe400078e00ff */
[----:B------:R-:W-:Y:S01]  /*65b0*/  IMAD.SHL.U32 R221, R5, 0x2, RZ ;  /* 0x0000000205dd7824 */ /* 0x000fe200078e00ff */
[----:B------:R-:W-:Y:S01]  /*65c0*/  IADD3.X R215, PT, PT, R11, UR21, R4, P5, P4 ;  /* 0x000000150bd77c10 */ /* 0x000fe2000afe8404 */
[----:B------:R-:W-:Y:S01]  /*65d0*/  IMAD.HI R5, R5, 0x2, RZ ;  /* 0x0000000205057827 */ /* 0x000fe200078e02ff */
[----:B------:R-:W-:Y:S02]  /*65e0*/  IADD3 R218, P5, P4, R218, UR20, R220 ;  /* 0x00000014dada7c10 */ /* 0x000fe4000fcbe0dc */
[----:B------:R-:W-:Y:S02]  /*65f0*/  IADD3.X R217, PT, PT, R10, UR21, R4, P2, P3 ;  /* 0x000000150ad97c10 */ /* 0x000fe400097e6404 */
[----:B------:R-:W-:-:S04]  /*6600*/  IADD3 R220, P2, P3, R221, UR20, R220 ;  /* 0x00000014dddc7c10 */ /* 0x000fc8000fb5e0dc */
[--C-:B------:R-:W-:Y:S02]  /*6610*/  IADD3.X R221, PT, PT, R5, UR21, R4.reuse, P2, P3 ;  /* 0x0000001505dd7c10 */ /* 0x100fe400097e6404 */
[----:B------:R-:W-:Y:S01]  /*6620*/  ISETP.LT.OR P2, PT, R233, 0x80, P0 ;  /* 0x00000080e900780c */ /* 0x000fe20000741670 */
[----:B0-----:R-:W-:Y:S02]  /*6630*/  UIADD3 UR4, UPT, UPT, UR10, 0x4000, URZ ;  /* 0x000040000a047890 */ /* 0x001fe4000fffe0ff */
[----:B------:R-:W-:Y:S01]  /*6640*/  UIADD3 UR5, UPT, UPT, UR10, 0xa000, URZ ;  /* 0x0000a0000a057890 */ /* 0x000fe2000fffe0ff */
[----:B------:R-:W-:Y:S01]  /*6650*/  IMAD.HI R7, R7, 0x2, RZ ;  /* 0x0000000207077827 */ /* 0x000fe200078e02ff */
[----:B------:R-:W-:Y:S02]  /*6660*/  USHF.R.U32.HI UR13, URZ, 0x4, UR4 ;  /* 0x00000004ff0d7899 */ /* 0x000fe40008011604 */
[----:B------:R-:W-:Y:S02]  /*6670*/  USHF.R.U32.HI UR18, URZ, 0x4, UR5 ;  /* 0x00000004ff127899 */ /* 0x000fe40008011605 */
[----:B------:R-:W-:Y:S01]  /*6680*/  IADD3.X R219, PT, PT, R7, UR21, R4, P5, P4 ;  /* 0x0000001507db7c10 */ /* 0x000fe2000afe8404 */
[----:B------:R-:W-:Y:S01]  /*6690*/  UMOV UR4, URZ ;  /* 0x000000ff00047c82 */ /* 0x000fe20008000000 */
[----:B------:R-:W-:-:S02]  /*66a0*/  UMOV UR5, URZ ;  /* 0x000000ff00057c82 */ /* 0x000fc40008000000 */
[----:B------:R-:W-:Y:S06]  /*66b0*/  @P2 BRA `(.L_x_6) ;  /* 0x0000000000d82947 */ /* 0x000fec0003800000 */
[----:B------:R-:W-:Y:S02]  /*66c0*/  USHF.R.U32.HI UR14, URZ, 0x4, UR10 ;  /* 0x00000004ff0e7899 */ /* 0x000fe4000801160a */
[----:B------:R-:W-:Y:S02]  /*66d0*/  UIADD3 UR7, UPT, UPT, UR10, 0x8000, URZ ;  /* 0x000080000a077890 */ /* 0x000fe4000fffe0ff */
[----:B------:R-:W-:Y:S02]  /*66e0*/  USGXT.U32 UR14, UR14, 0xe ;  /* 0x0000000e0e0e789a */ /* 0x000fe40008000000 */
[----:B------:R-:W-:Y:S02]  /*66f0*/  USHF.R.U32.HI UR7, URZ, 0x4, UR7 ;  /* 0x00000004ff077899 */ /* 0x000fe40008011607 */
[----:B------:R-:W-:Y:S02]  /*6700*/  UIADD3 UR34, UP1, UPT, UR14, 0x80, URZ ;  /* 0x000000800e227890 */ /* 0x000fe4000ff3e0ff */
[----:B------:R-:W-:Y:S01]  /*6710*/  USGXT.U32 UR16, UR7, 0xe ;  /* 0x0000000e0710789a */ /* 0x000fe20008000000 */
[----:B------:R-:W-:Y:S01]  /*6720*/  UMOV UR6, URZ ;  /* 0x000000ff00067c82 */ /* 0x000fe20008000000 */
[----:B------:R-:W-:Y:S01]  /*6730*/  UMOV UR8, URZ ;  /* 0x000000ff00087c82 */ /* 0x000fe20008000000 */
[----:B------:R-:W-:-:S02]  /*6740*/  UIADD3.X UR35, UPT, UPT, UR6, 0x40004040, URZ, UP1, !UPT ;  /* 0x4000404006237890 */ /* 0x000fc40008ffe4ff */
[----:B------:R-:W-:Y:S02]  /*6750*/  UIADD3 UR42, UP1, UPT, UR16, 0x2, URZ ;  /* 0x00000002102a7890 */ /* 0x000fe4000ff3e0ff */
[----:B------:R-:W-:Y:S02]  /*6760*/  UIADD3.64 UR44, UPT, UPT, UR34, 0x80, URZ ;  /* 0x00000080222c7897 */ /* 0x000fe4000fffe0ff */
[----:B------:R-:W-:Y:S02]  /*6770*/  UIADD3.X UR43, UPT, UPT, UR8, 0x40004040, URZ, UP1, !UPT ;  /* 0x40004040082b7890 */ /* 0x000fe40008ffe4ff */
[----:B------:R-:W-:Y:S02]  /*6780*/  UIADD3.64 UR48, UPT, UPT, UR34, 0x100, URZ ;  /* 0x0000010022307897 */ /* 0x000fe4000fffe0ff */
[----:B------:R-:W-:Y:S02]  /*6790*/  UIADD3.64 UR46, UPT, UPT, UR42, 0x2, URZ ;  /* 0x000000022a2e7897 */ /* 0x000fe4000fffe0ff */
[----:B------:R-:W-:-:S02]  /*67a0*/  UIADD3.64 UR50, UPT, UPT, UR42, 0x4, URZ ;  /* 0x000000042a327897 */ /* 0x000fc4000fffe0ff */
[----:B------:R-:W-:Y:S02]  /*67b0*/  UIADD3.64 UR52, UPT, UPT, UR34, 0x180, URZ ;  /* 0x0000018022347897 */ /* 0x000fe4000fffe0ff */
[----:B------:R-:W-:Y:S02]  /*67c0*/  UIADD3.64 UR54, UPT, UPT, UR42, 0xfe, URZ ;  /* 0x000000fe2a367897 */ /* 0x000fe4000fffe0ff */
[----:B------:R-:W-:Y:S02]  /*67d0*/  UIADD3.64 UR56, UPT, UPT, UR34, 0x200, URZ ;  /* 0x0000020022387897 */ /* 0x000fe4000fffe0ff */
[----:B------:R-:W-:Y:S02]  /*67e0*/  UIADD3.64 UR58, UPT, UPT, UR42, 0x100, URZ ;  /* 0x000001002a3a7897 */ /* 0x000fe4000fffe0ff */
[----:B------:R-:W-:Y:S02]  /*67f0*/  UIADD3.64 UR60, UPT, UPT, UR34, 0x280, URZ ;  /* 0x00000280223c7897 */ /* 0x000fe4000fffe0ff */
[----:B------:R-:W-:Y:S01]  /*6800*/  UIADD3.64 UR62, UPT, UPT, UR42, 0x102, URZ ;  /* 0x000001022a3e7897 */ /* 0x000fe2000fffe0ff */
[----:B------:R-:W-:Y:S01]  /*6810*/  UMOV UR28, 0x0 ;  /* 0x00000000001c7882 */ /* 0x000fe20000000000 */
[----:B------:R-:W-:Y:S01]  /*6820*/  UMOV UR29, 0x4088490 ;  /* 0x04088490001d7882 */ /* 0x000fe20000000000 */
[----:B------:R-:W-:Y:S01]  /*6830*/  UIADD3.64 UR64, UPT, UPT, UR34, 0x300, URZ ;  /* 0x0000030022407897 */ /* 0x000fe2000fffe0ff */
[----:B------:R-:W-:Y:S01]  /*6840*/  UMOV UR15, 0x40004040 ;  /* 0x40004040000f7882 */ /* 0x000fe20000000000 */
[----:B------:R-:W-:Y:S01]  /*6850*/  UIADD3.64 UR66, UPT, UPT, UR42, 0x104, URZ ;  /* 0x000001042a427897 */ /* 0x000fe2000fffe0ff */
[----:B------:R-:W-:Y:S01]  /*6860*/  UMOV UR17, 0x40004040 ;  /* 0x4000404000117882 */ /* 0x000fe20000000000 */
[----:B------:R-:W-:Y:S01]  /*6870*/  UMOV UR26, 0x0 ;  /* 0x00000000001a7882 */ /* 0x000fe20000000000 */
[----:B------:R-:W-:Y:S01]  /*6880*/  UMOV UR27, 0x4088490 ;  /* 0x04088490001b7882 */ /* 0x000fe20000000000 */
[----:B------:R-:W-:Y:S01]  /*6890*/  UMOV UR22, 0x0 ;  /* 0x0000000000167882 */ /* 0x000fe20000000000 */
[----:B------:R-:W-:Y:S01]  /*68a0*/  UMOV UR23, 0x4088490 ;  /* 0x0408849000177882 */ /* 0x000fe20000000000 */
[----:B------:R0:W-:Y:S01]  /*68b0*/  UTCHMMA gdesc[UR14], gdesc[UR16], tmem[UR9], tmem[UR28], idesc[UR29], !UPT ;  /* 0x00ff1c100e0075ea */ /* 0x0001e2000f800009 */
[----:B------:R-:W-:Y:S01]  /*68c0*/  UMOV UR32, 0x0 ;  /* 0x0000000000207882 */ /* 0x000fe20000000000 */
[----:B------:R-:W-:Y:S01]  /*68d0*/  UMOV UR33, 0x4088490 ;  /* 0x0408849000217882 */ /* 0x000fe20000000000 */
[----:B------:R0:W-:Y:S01]  /*68e0*/  UTCHMMA gdesc[UR34], gdesc[UR42], tmem[UR9], tmem[UR26], idesc[UR27], UPT ;  /* 0x00ff1a2a220075ea */ /* 0x0001e2000b800009 */
        /* <DEDUP_REMOVED lines=8> */
[----:B------:R-:W-:Y:S01]  /*6970*/  UMOV UR6, UR12 ;  /* 0x0000000c00067c82 */ /* 0x000fe20008000000 */
[----:B------:R-:W-:Y:S01]  /*6980*/  UMOV UR7, URZ ;  /* 0x000000ff00077c82 */ /* 0x000fe20008000000 */
[----:B------:R0:W-:Y:S01]  /*6990*/  UTCHMMA gdesc[UR52], gdesc[UR54], tmem[UR9], tmem[UR30], idesc[UR31], UPT ;  /* 0x00ff1e36340075ea */ /* 0x0001e2000b800009 */
[----:B------:R-:W-:Y:S01]  /*69a0*/  UMOV UR40, 0x0 ;  /* 0x0000000000287882 */ /* 0x000fe20000000000 */
[----:B------:R-:W-:Y:S01]  /*69b0*/  UMOV UR41, 0x4088490 ;  /* 0x0408849000297882 */ /* 0x000fe20000000000 */
[----:B------:R0:W-:Y:S01]  /*69c0*/  UTCHMMA gdesc[UR56], gdesc[UR58], tmem[UR9], tmem[UR38], idesc[UR39], UPT ;  /* 0x00ff263a380075ea */ /* 0x0001e2000b800009 */
[----:B------:R-:W-:Y:S01]  /*69d0*/  UMOV UR6, UR6 ;  /* 0x0000000600067c82 */ /* 0x000fe20008000000 */
[----:B------:R0:W-:Y:S01]  /*69e0*/  UTCHMMA gdesc[UR60], gdesc[UR62], tmem[UR9], tmem[UR36], idesc[UR37], UPT ;  /* 0x00ff243e3c0075ea */ /* 0x0001e2000b800009 */
[----:B------:R0:W-:Y:S01]  /*69f0*/  UTCHMMA gdesc[UR64], gdesc[UR66], tmem[UR9], tmem[UR40], idesc[UR41], UPT ;  /* 0x00ff2842400075ea */ /* 0x0001e2000b800009 */
[----:B------:R0:W-:Y:S01]  /*6a00*/  UTCBAR [UR6], URZ ;  /* 0x000000ff060073e9 */ /* 0x0001e200080000ff */
[----:B------:R-:W-:Y:S01]  /*6a10*/  NOP ;  /* 0x0000000000007918 */ /* 0x000fe20000000000 */
.L_x_6:
[----:B------:R-:W-:Y:S01]  /*6a20*/  SHF.R.S32.HI R4, RZ, 0x1f, R233 ;  /* 0x0000001fff047819 */ /* 0x000fe200000114e9 */
[----:B0-----:R-:W-:Y:S01]  /*6a30*/  USGXT.U32 UR14, UR13, 0xe ;  /* 0x0000000e0d0e789a */ /* 0x001fe20008000000 */
[----:B------:R-:W-:Y:S01]  /*6a40*/  IADD3 R106, P2, PT, R224, UR20, RZ ;  /* 0x00000014e06a7c10 */ /* 0x000fe2000ff5e0ff */
[----:B------:R-:W-:Y:S01]  /*6a50*/  USGXT.U32 UR16, UR18, 0xe ;  /* 0x0000000e1210789a */ /* 0x000fe20008000000 */
[----:B------:R-:W-:Y:S01]  /*6a60*/  LEA.HI R4, R4, R233, RZ, 0x7 ;  /* 0x000000e904047211 */ /* 0x000fe200078f38ff */
[----:B------:R-:W-:Y:S01]  /*6a70*/  UIADD3 UR22, UP1, UPT, UR14, 0x80, URZ ;  /* 0x000000800e167890 */ /* 0x000fe2000ff3e0ff */
[----:B------:R-:W-:Y:S01]  /*6a80*/  IADD3.X R107, PT, PT, R230, UR21, RZ, P2, !PT ;  /* 0x00000015e66b7c10 */ /* 0x000fe200097fe4ff */
[----:B------:R-:W-:Y:S01]  /*6a90*/  UIADD3 UR26, UP2, UPT, UR16, 0x2, URZ ;  /* 0x00000002101a7890 */ /* 0x000fe2000ff5e0ff */
[----:B------:R-:W-:Y:S01]  /*6aa0*/  SHF.R.S32.HI R4, RZ, 0x7, R4 ;  /* 0x00000007ff047819 */ /* 0x000fe20000011404 */
[----:B------:R-:W-:Y:S01]  /*6ab0*/  UIADD3.X UR23, UPT, UPT, UR4, 0x40004040, URZ, UP1, !UPT ;  /* 0x4000404004177890 */ /* 0x000fe20008ffe4ff */
[----:B------:R-:W-:Y:S01]  /*6ac0*/  IADD3 R114, P2, PT, R114, UR20, RZ ;  /* 0x0000001472727c10 */ /* 0x000fe2000ff5e0ff */
[----:B------:R-:W-:Y:S01]  /*6ad0*/  UIADD3.X UR27, UPT, UPT, UR5, 0x40004040, URZ, UP2, !UPT ;  /* 0x40004040051b7890 */ /* 0x000fe200097fe4ff */
[----:B------:R-:W-:Y:S01]  /*6ae0*/  VIMNMX R7, PT, PT, R4, 0x1, !PT ;  /* 0x0000000104077848 */ /* 0x000fe20007fe0100 */
[----:B------:R-:W-:Y:S01]  /*6af0*/  UMOV UR4, URZ ;  /* 0x000000ff00047c82 */ /* 0x000fe20008000000 */
[----:B------:R-:W-:Y:S01]  /*6b00*/  IADD3.X R115, PT, PT, R115, UR21, RZ, P2, !PT ;  /* 0x0000001573737c10 */ /* 0x000fe200097fe4ff */
[----:B------:R-:W-:Y:S01]  /*6b10*/  IMAD.SHL.U32 R4, R9, 0x80, RZ ;  /* 0x0000008009047824 */ /* 0x000fe200078e00ff */
[----:B------:R-:W-:Y:S01]  /*6b20*/  IADD3 R102, P4, PT, R222, UR20, RZ ;  /* 0x00000014de667c10 */ /* 0x000fe2000ff9e0ff */
[----:B------:R-:W-:Y:S01]  /*6b30*/  VIADD R7, R7, 0xffffffff ;  /* 0xffffffff07077836 */ /* 0x000fe20000000000 */
[----:B------:R-:W-:Y:S01]  /*6b40*/  IADD3 R104, P5, PT, R223, UR20, RZ ;  /* 0x00000014df687c10 */ /* 0x000fe2000ffbe0ff */
[----:B------:R-:W-:Y:S01]  /*6b50*/  IMAD.SHL.U32 R5, R8, 0x80, RZ ;  /* 0x0000008008057824 */ /* 0x000fe200078e00ff */
[----:B------:R-:W-:-:S02]  /*6b60*/  IADD3 R108, P3, PT, R226, UR20, RZ ;  /* 0x00000014e26c7c10 */ /* 0x000fc4000ff7e0ff */
[----:B------:R-:W-:Y:S02]  /*6b70*/  ISETP.NE.U32.AND P2, PT, R7, RZ, PT ;  /* 0x000000ff0700720c */ /* 0x000fe40003f45070 */
[----:B------:R-:W-:Y:S02]  /*6b80*/  IADD3.X R103, PT, PT, R228, UR21, RZ, P4, !PT ;  /* 0x00000015e4677c10 */ /* 0x000fe4000a7fe4ff */
[----:B------:R-:W-:Y:S02]  /*6b90*/  IADD3.X R105, PT, PT, R229, UR21, RZ, P5, !PT ;  /* 0x00000015e5697c10 */ /* 0x000fe4000affe4ff */
[----:B------:R-:W-:Y:S02]  /*6ba0*/  IADD3.X R109, PT, PT, R231, UR21, RZ, P3, !PT ;  /* 0x00000015e76d7c10 */ /* 0x000fe40009ffe4ff */
[----:B------:R-:W-:Y:S02]  /*6bb0*/  IADD3 R110, P4, PT, R113, UR20, RZ ;  /* 0x00000014716e7c10 */ /* 0x000fe4000ff9e0ff */
[----:B------:R-:W-:-:S02]  /*6bc0*/  IADD3 R112, P5, PT, R225, UR20, RZ ;  /* 0x00000014e1707c10 */ /* 0x000fc4000ffbe0ff */
[----:B------:R-:W-:Y:S02]  /*6bd0*/  IADD3 R116, P3, PT, R116, UR20, RZ ;  /* 0x0000001474747c10 */ /* 0x000fe4000ff7e0ff */
[----:B------:R-:W-:Y:S02]  /*6be0*/  IADD3.X R111, PT, PT, R232, UR21, RZ, P4, !PT ;  /* 0x00000015e86f7c10 */ /* 0x000fe4000a7fe4ff */
[----:B------:R-:W-:Y:S02]  /*6bf0*/  IADD3.X R113, PT, PT, R227, UR21, RZ, P5, !PT ;  /* 0x00000015e3717c10 */ /* 0x000fe4000affe4ff */
[----:B------:R-:W-:Y:S01]  /*6c00*/  IADD3.X R117, PT, PT, R117, UR21, RZ, P3, !PT ;  /* 0x0000001575757c10 */ /* 0x000fe20009ffe4ff */
[----:B------:R-:W-:Y:S06]  /*6c10*/  @!P2 BRA `(.L_x_7) ;  /* 0x00000030001ca947 */ /* 0x000fec0003800000 */
[----:B------:R-:W-:Y:S01]  /*6c20*/  VIADD R6, R6, 0xffffff80 ;  /* 0xffffff8006067836 */ /* 0x000fe20000000000 */
[----:B------:R-:W-:Y:S02]  /*6c30*/  UIADD3.64 UR20, UPT, UPT, UR22, 0x80, URZ ;  /* 0x0000008016147897 */ /* 0x000fe4000fffe0ff */
[----:B------:R-:W-:Y:S02]  /*6c40*/  UIADD3.64 UR28, UPT, UPT, UR26, 0x2, URZ ;  /* 0x000000021a1c7897 */ /* 0x000fe4000fffe0ff */
[----:B------:R-:W-:Y:S01]  /*6c50*/  R2UR UR13, R6 ;  /* 0x00000000060d72ca */ /* 0x000fe200000e0000 */
[----:B------:R-:W-:Y:S01]  /*6c60*/  IMAD.MOV.U32 R6, RZ, RZ, R7 ;  /* 0x000000ffff067224 */ /* 0x000fe200078e0007 */
        /* <DEDUP_REMOVED lines=8> */
[----:B------:R-:W-:-:S02]  /*6cf0*/  UIADD3.64 UR46, UPT, UPT, UR22, 0x300, URZ ;  /* 0x00000300162e7897 */ /* 0x000fc4000fffe0ff */
[----:B------:R-:W-:Y:S01]  /*6d00*/  UIADD3.64 UR48, UPT, UPT, UR26, 0x104, URZ ;  /* 0x000001041a307897 */ /* 0x000fe2000fffe0ff */
[----:B------:R-:W-:Y:S01]  /*6d10*/  UMOV UR8, 0x1 ;  /* 0x0000000100087882 */ /* 0x000fe20000000000 */
[----:B------:R-:W-:-:S10]  /*6d20*/  UMOV UR5, URZ ;  /* 0x000000ff00057c82 */ /* 0x000fd40008000000 */
.L_x_10:
[----:B------:R-:W-:Y:S01]  /*6d30*/  USHF.L.U32 UR4, UR4, 0x1f, URZ ;  /* 0x0000001f04047899 */ /* 0x000fe200080006ff */
[----:B-1----:R-:W0:Y:S01]  /*6d40*/  S2R R8, SR_TID.X ;  /* 0x0000000000087919 */ /* 0x002e220000002100 */
[----:B------:R-:W-:-:S04]  /*6d50*/  IMAD.WIDE R214, R5, 0x2, R214 ;  /* 0x0000000205d67825 */ /* 0x000fc800078e02d6 */
[----:B------:R-:W-:-:S04]  /*6d60*/  IMAD.U32 R7, RZ, RZ, UR4 ;  /* 0x00000004ff077e24 */ /* 0x000fc8000f8e00ff */
[----:B------:R-:W1:Y:S01]  /*6d70*/  SYNCS.PHASECHK.TRANS64.TRYWAIT P2, [UR12], R7 ;  /* 0x00000007ff0075a7 */ /* 0x000e62000804110c */
[----:B0-----:R-:W-:-:S04]  /*6d80*/  SHF.R.U32.HI R8, RZ, 0x6, R8 ;  /* 0x00000006ff087819 */ /* 0x001fc80000011608 */
[----:B------:R-:W-:-:S04]  /*6d90*/  SGXT.U32 R8, R8, 0x1 ;  /* 0x000000010808781a */ /* 0x000fc80000000000 */
[----:B------:R-:W-:Y:S01]  /*6da0*/  ISETP.GE.AND P5, PT, R8, UR13, PT ;  /* 0x0000000d08007c0c */ /* 0x000fe2000bfa6270 */
[----:B-1----:R-:W-:-:S12]  /*6db0*/  @!P2 BRA `(.L_x_8) ;  /* 0x0000003800c4a947 */ /* 0x002fd80003800000 */
.L_x_16:
[----:B------:R-:W-:Y:S01]  /*6dc0*/  STL [R1+0x54], R251 ;  /* 0x000054fb01007387 */ /* 0x000fe20000100800 */
[----:B------:R-:W-:Y:S01]  /*6dd0*/  PRMT R243, RZ, 0x7610, R243 ;  /* 0x00007610fff37816 */ /* 0x000fe200000000f3 */
[C---:B------:R-:W-:Y:S01]  /*6de0*/  IMAD.WIDE R30, R5.reuse, 0x2, R30 ;  /* 0x00000002051e7825 */ /* 0x040fe200078e021e */
[----:B------:R-:W-:Y:S01]  /*6df0*/  PRMT R227, RZ, 0x7610, R227 ;  /* 0x00007610ffe37816 */ /* 0x000fe200000000e3 */
[----:B------:R0:W-:Y:S01]  /*6e00*/  STL [R1+0x50], R252 ;  /* 0x000050fc01007387 */ /* 0x0001e20000100800 */
[----:B------:R-:W-:Y:S01]  /*6e10*/  PRMT R240, RZ, 0x7610, R240 ;  /* 0x00007610fff07816 */ /* 0x000fe200000000f0 */
[C---:B------:R-:W-:Y:S02]  /*6e20*/  IMAD.WIDE R32, R5.reuse, 0x2, R32 ;  /* 0x0000000205207825 */ /* 0x040fe400078e0220 */
[----:B------:R-:W2:Y:S01]  /*6e30*/  @!P5 LDG.E.U16 R243, desc[UR24][R30.64] ;  /* 0x000000181ef3d981 */ /* 0x000ea2000c1e1500 */
[----:B------:R-:W-:Y:S01]  /*6e40*/  PRMT R226, RZ, 0x7610, R226 ;  /* 0x00007610ffe27816 */ /* 0x000fe200000000e2 */
[----:B------:R-:W-:-:S04]  /*6e50*/  IMAD.WIDE R104, R5, 0x2, R104 ;  /* 0x0000000205687825 */ /* 0x000fc800078e0268 */
[C---:B------:R-:W-:Y:S01]  /*6e60*/  IMAD.WIDE R102, R5.reuse, 0x2, R102 ;  /* 0x0000000205667825 */ /* 0x040fe200078e0266 */
[----:B0-----:R-:W0:Y:S01]  /*6e70*/  S2R R252, SR_TID.X ;  /* 0x0000000000fc7919 */ /* 0x001e220000002100 */
[----:B------:R-:W-:Y:S02]  /*6e80*/  PRMT R236, RZ, 0x7610, R236 ;  /* 0x00007610ffec7816 */ /* 0x000fe400000000ec */
[C---:B------:R-:W-:Y:S01]  /*6e90*/  IMAD.WIDE R110, R5.reuse, 0x2, R110 ;  /* 0x00000002056e7825 */ /* 0x040fe200078e026e */
[----:B------:R-:W-:Y:S01]  /*6ea0*/  PRMT R225, RZ, 0x7610, R225 ;  /* 0x00007610ffe17816 */ /* 0x000fe200000000e1 */
[----:B------:R-:W-:Y:S02]  /*6eb0*/  STL [R1+0x10], R3 ;  /* 0x0000100301007387 */ /* 0x000fe40000100800 */
[C---:B------:R-:W-:Y:S01]  /*6ec0*/  IMAD.WIDE R112, R5.reuse, 0x2, R112 ;  /* 0x0000000205707825 */ /* 0x040fe200078e0270 */
[----:B------:R-:W-:Y:S01]  /*6ed0*/  PRMT R244, RZ, 0x7610, R244 ;  /* 0x00007610fff47816 */ /* 0x000fe200000000f4 */
[----:B------:R-:W-:Y:S02]  /*6ee0*/  STL [R1+0xc], R6 ;  /* 0x00000c0601007387 */ /* 0x000fe40000100800 */
[C---:B------:R-:W-:Y:S01]  /*6ef0*/  IMAD.WIDE R118, R5.reuse, 0x2, R118 ;  /* 0x0000000205767825 */ /* 0x040fe200078e0276 */
[----:B------:R-:W-:Y:S01]  /*6f00*/  PRMT R237, RZ, 0x7610, R237 ;  /* 0x00007610ffed7816 */ /* 0x000fe200000000ed */
[----:B------:R-:W-:Y:S02]  /*6f10*/  STL [R1+0x8], R0 ;  /* 0x0000080001007387 */ /* 0x000fe40000100800 */
[----:B------:R-:W-:-:S04]  /*6f20*/  IMAD.WIDE R120, R5, 0x2, R120 ;  /* 0x0000000205787825 */ /* 0x000fc800078e0278 */
[----:B------:R-:W-:-:S04]  /*6f30*/  IMAD.WIDE R126, R5, 0x2, R126 ;  /* 0x00000002057e7825 */ /* 0x000fc800078e027e */
[----:B------:R-:W-:-:S04]  /*6f40*/  IMAD.WIDE R134, R5, 0x2, R134 ;  /* 0x0000000205867825 */ /* 0x000fc800078e0286 */
[----:B------:R-:W-:-:S04]  /*6f50*/  IMAD.WIDE R142, R5, 0x2, R142 ;  /* 0x00000002058e7825 */ /* 0x000fc800078e028e */
[C---:B------:R-:W-:Y:S01]  /*6f60*/  IMAD.WIDE R128, R5.reuse, 0x2, R128 ;  /* 0x0000000205807825 */ /* 0x040fe200078e0280 */
[--C-:B0-----:R-:W-:Y:S02]  /*6f70*/  SHF.R.U32.HI R251, RZ, 0x6, R252.reuse ;  /* 0x00000006fffb7819 */ /* 0x101fe400000116fc */
[----:B------:R-:W-:Y:S01]  /*6f80*/  SHF.R.U32.HI R252, RZ, 0x6, R252 ;  /* 0x00000006fffc7819 */ /* 0x000fe200000116fc */
[----:B------:R-:W-:Y:S01]  /*6f90*/  IMAD.WIDE R150, R5, 0x2, R150 ;  /* 0x0000000205967825 */ /* 0x000fe200078e0296 */
[----:B------:R-:W-:Y:S02]  /*6fa0*/  SGXT.U32 R251, R251, 0x1 ;  /* 0x00000001fbfb781a */ /* 0x000fe40000000000 */
[----:B------:R-:W-:Y:S01]  /*6fb0*/  SGXT.U32 R252, R252, 0x1 ;  /* 0x00000001fcfc781a */ /* 0x000fe20000000000 */
[----:B------:R-:W-:Y:S01]  /*6fc0*/  IMAD.WIDE R166, R5, 0x2, R166 ;  /* 0x0000000205a67825 */ /* 0x000fe200078e02a6 */
[----:B------:R-:W-:Y:S02]  /*6fd0*/  LOP3.LUT R251, R251, 0x2, RZ, 0xfc, !PT ;  /* 0x00000002fbfb7812 */ /* 0x000fe400078efcff */
[----:B------:R-:W-:Y:S01]  /*6fe0*/  LOP3.LUT R252, R252, 0x8, RZ, 0xfc, !PT ;  /* 0x00000008fcfc7812 */ /* 0x000fe200078efcff */
[----:B------:R-:W-:Y:S01]  /*6ff0*/  IMAD.WIDE R174, R5, 0x2, R174 ;  /* 0x0000000205ae7825 */ /* 0x000fe200078e02ae */
[----:B------:R-:W-:-:S02]  /*7000*/  ISETP.GE.AND P3, PT, R251, UR13, PT ;  /* 0x0000000dfb007c0c */ /* 0x000fc4000bf66270 */
[----:B------:R-:W0:Y:S01]  /*7010*/  S2R R251, SR_TID.X ;  /* 0x0000000000fb7919 */ /* 0x000e220000002100 */
[----:B------:R-:W-:Y:S01]  /*7020*/  ISETP.GE.AND P2, PT, R252, UR13, PT ;  /* 0x0000000dfc007c0c */ /* 0x000fe2000bf46270 */
[----:B------:R-:W-:-:S04]  /*7030*/  IMAD.WIDE R182, R5, 0x2, R182 ;  /* 0x0000000205b67825 */ /* 0x000fc800078e02b6 */
[----:B------:R-:W-:-:S04]  /*7040*/  IMAD.WIDE R190, R5, 0x2, R190 ;  /* 0x0000000205be7825 */ /* 0x000fc800078e02be */
[C---:B------:R-:W-:Y:S01]  /*7050*/  IMAD.WIDE R158, R5.reuse, 0x2, R158 ;  /* 0x00000002059e7825 */ /* 0x040fe200078e029e */
[----:B------:R-:W3:Y:S03]  /*7060*/  @!P3 LDG.E.U16 R227, desc[UR24][R32.64] ;  /* 0x0000001820e3b981 */ /* 0x000ee6000c1e1500 */
[C---:B------:R-:W-:Y:S01]  /*7070*/  IMAD.WIDE R198, R5.reuse, 0x2, R198 ;  /* 0x0000000205c67825 */ /* 0x040fe200078e02c6 */
[----:B------:R-:W4:Y:S03]  /*7080*/  @!P2 LDG.E.U16 R240, desc[UR24][R102.64] ;  /* 0x0000001866f0a981 */ /* 0x000f26000c1e1500 */
[----:B------:R-:W-:-:S04]  /*7090*/  IMAD.WIDE R206, R5, 0x2, R206 ;  /* 0x0000000205ce7825 */ /* 0x000fc800078e02ce */
[----:B------:R-:W-:Y:S01]  /*70a0*/  IMAD.WIDE R160, R5, 0x2, R160 ;  /* 0x0000000205a07825 */ /* 0x000fe200078e02a0 */
[--C-:B0-----:R-:W-:Y:S02]  /*70b0*/  SHF.R.U32.HI R252, RZ, 0x6, R251.reuse ;  /* 0x00000006fffc7819 */ /* 0x101fe400000116fb */
[----:B------:R-:W-:Y:S02]  /*70c0*/  SHF.R.U32.HI R251, RZ, 0x6, R251 ;  /* 0x00000006fffb7819 */ /* 0x000fe400000116fb */
[----:B------:R-:W-:Y:S02]  /*70d0*/  SGXT.U32 R252, R252, 0x1 ;  /* 0x00000001fcfc781a */ /* 0x000fe40000000000 */
[----:B------:R-:W-:Y:S02]  /*70e0*/  SGXT.U32 R251, R251, 0x1 ;  /* 0x00000001fbfb781a */ /* 0x000fe40000000000 */
[----:B------:R-:W-:Y:S02]  /*70f0*/  LOP3.LUT R252, R252, 0xa, RZ, 0xfc, !PT ;  /* 0x0000000afcfc7812 */ /* 0x000fe400078efcff */
[----:B------:R-:W-:-:S02]  /*7100*/  LOP3.LUT R251, R251, 0x10, RZ, 0xfc, !PT ;  /* 0x00000010fbfb7812 */ /* 0x000fc400078efcff */
[----:B------:R-:W-:Y:S02]  /*7110*/  ISETP.GE.AND P4, PT, R252, UR13, PT ;  /* 0x0000000dfc007c0c */ /* 0x000fe4000bf86270 */
[----:B------:R-:W-:Y:S02]  /*7120*/  ISETP.GE.AND P6, PT, R251, UR13, PT ;  /* 0x0000000dfb007c0c */ /* 0x000fe4000bfc6270 */
[----:B------:R-:W0:Y:S09]  /*7130*/  S2R R251, SR_TID.X ;  /* 0x0000000000fb7919 */ /* 0x000e320000002100 */
[----:B------:R-:W2:Y:S04]  /*7140*/  @!P4 LDG.E.U16 R226, desc[UR24][R104.64] ;  /* 0x0000001868e2c981 */ /* 0x000ea8000c1e1500 */
[----:B------:R-:W2:Y:S01]  /*7150*/  @!P6 LDG.E.U16 R236, desc[UR24][R110.64] ;  /* 0x000000186eece981 */ /* 0x000ea2000c1e1500 */
[----:B0-----:R-:W-:-:S04]  /*7160*/  SHF.R.U32.HI R252, RZ, 0x6, R251 ;  /* 0x00000006fffc7819 */ /* 0x001fc800000116fb */
[----:B------:R-:W-:-:S04]  /*7170*/  SGXT.U32 R252, R252, 0x1 ;  /* 0x00000001fcfc781a */ /* 0x000fc80000000000 */
[----:B------:R-:W-:-:S04]  /*7180*/  LOP3.LUT R252, R252, 0x12, RZ, 0xfc, !PT ;  /* 0x00000012fcfc7812 */ /* 0x000fc800078efcff */
[----:B------:R-:W-:Y:S02]  /*7190*/  ISETP.GE.AND P5, PT, R252, UR13, PT ;  /* 0x0000000dfc007c0c */ /* 0x000fe4000bfa6270 */
[----:B------:R-:W-:-:S04]  /*71a0*/  SHF.R.U32.HI R252, RZ, 0x6, R251 ;  /* 0x00000006fffc7819 */ /* 0x000fc800000116fb */
[----:B------:R-:W-:-:S04]  /*71b0*/  SGXT.U32 R252, R252, 0x1 ;  /* 0x00000001fcfc781a */ /* 0x000fc80000000000 */
[----:B------:R-:W-:-:S03]  /*71c0*/  LOP3.LUT R252, R252, 0x18, RZ, 0xfc, !PT ;  /* 0x00000018fcfc7812 */ /* 0x000fc600078efcff */
[----:B------:R-:W2:Y:S01]  /*71d0*/  @!P5 LDG.E.U16 R225, desc[UR24][R112.64] ;  /* 0x0000001870e1d981 */ /* 0x000ea2000c1e1500 */
[----:B------:R-:W-:Y:S02]  /*71e0*/  ISETP.GE.AND P3, PT, R252, UR13, PT ;  /* 0x0000000dfc007c0c */ /* 0x000fe4000bf66270 */
[--C-:B------:R-:W-:Y:S02]  /*71f0*/  SHF.R.U32.HI R252, RZ, 0x6, R251.reuse ;  /* 0x00000006fffc7819 */ /* 0x100fe400000116fb */
[----:B------:R-:W-:-:S04]  /*7200*/  SHF.R.U32.HI R251, RZ, 0x6, R251 ;  /* 0x00000006fffb7819 */ /* 0x000fc800000116fb */
[----:B------:R-:W-:-:S04]  /*7210*/  SGXT.U32 R251, R251, 0x1 ;  /* 0x00000001fbfb781a */ /* 0x000fc80000000000 */
[----:B------:R-:W-:Y:S01]  /*7220*/  LOP3.LUT R251, R251, 0x20, RZ, 0xfc, !PT ;  /* 0x00000020fbfb7812 */ /* 0x000fe200078efcff */
[----:B------:R-:W2:Y:S03]  /*7230*/  @!P3 LDG.E.U16 R244, desc[UR24][R118.64] ;  /* 0x0000001876f4b981 */ /* 0x000ea6000c1e1500 */
[----:B------:R-:W-:Y:S02]  /*7240*/  ISETP.GE.AND P4, PT, R251, UR13, PT ;  /* 0x0000000dfb007c0c */ /* 0x000fe4000bf86270 */
[----:B------:R-:W0:Y:S01]  /*7250*/  S2R R251, SR_TID.X ;  /* 0x0000000000fb7919 */ /* 0x000e220000002100 */
[----:B------:R-:W-:-:S04]  /*7260*/  SGXT.U32 R252, R252, 0x1 ;  /* 0x00000001fcfc781a */ /* 0x000fc80000000000 */
[----:B------:R-:W-:-:S04]  /*7270*/  LOP3.LUT R252, R252, 0x1a, RZ, 0xfc, !PT ;  /* 0x0000001afcfc7812 */ /* 0x000fc800078efcff */
[----:B------:R-:W-:Y:S02]  /*7280*/  ISETP.GE.AND P2, PT, R252, UR13, PT ;  /* 0x0000000dfc007c0c */ /* 0x000fe4000bf46270 */
[----:B------:R-:W-:-:S06]  /*7290*/  PRMT R233, RZ, 0x7610, R233 ;  /* 0x00007610ffe97816 */ /* 0x000fcc00000000e9 */
[----:B------:R-:W2:Y:S05]  /*72a0*/  @!P4 LDG.E.U16 R233, desc[UR24][R126.64] ;  /* 0x000000187ee9c981 */ /* 0x000eaa000c1e1500 */
[----:B------:R1:W2:Y:S01]  /*72b0*/  @!P2 LDG.E.U16 R237, desc[UR24][R120.64] ;  /* 0x0000001878eda981 */ /* 0x0002a2000c1e1500 */
[----:B0-----:R-:W-:-:S04]  /*72c0*/  SHF.R.U32.HI R252, RZ, 0x6, R251 ;  /* 0x00000006fffc7819 */ /* 0x001fc800000116fb */
[----:B------:R-:W-:-:S04]  /*72d0*/  SGXT.U32 R252, R252, 0x1 ;  /* 0x00000001fcfc781a */ /* 0x000fc80000000000 */
[----:B------:R-:W-:-:S04]  /*72e0*/  LOP3.LUT R252, R252, 0x22, RZ, 0xfc, !PT ;  /* 0x00000022fcfc7812 */ /* 0x000fc800078efcff */
[----:B------:R-:W-:Y:S02]  /*72f0*/  ISETP.GE.AND P6, PT, R252, UR13, PT ;  /* 0x0000000dfc007c0c */ /* 0x000fe4000bfc6270 */
[----:B------:R-:W-:-:S04]  /*7300*/  SHF.R.U32.HI R252, RZ, 0x6, R251 ;  /* 0x00000006fffc7819 */ /* 0x000fc800000116fb */
        /* <DEDUP_REMOVED lines=15> */
[----:B------:R-:W-:Y:S01]  /*7400*/  SHF.R.U32.HI R252, RZ, 0x6, R251 ;  /* 0x00000006fffc7819 */ /* 0x000fe200000116fb */
[----:B------:R-:W-:Y:S01]  /*7410*/  STL [R1+0x18], R30 ;  /* 0x0000181e01007387 */ /* 0x000fe20000100800 */
[----:B------:R-:W-:Y:S02]  /*7420*/  PRMT R235, RZ, 0x7610, R235 ;  /* 0x00007610ffeb7816 */ /* 0x000fe400000000eb */
[----:B------:R-:W-:Y:S01]  /*7430*/  SGXT.U32 R252, R252, 0x1 ;  /* 0x00000001fcfc781a */ /* 0x000fe20000000000 */
[----:B------:R-:W-:Y:S03]  /*7440*/  STL [R1+0x14], R31 ;  /* 0x0000141f01007387 */ /* 0x000fe60000100800 */
[----:B------:R-:W-:Y:S01]  /*7450*/  LOP3.LUT R252, R252, 0x50, RZ, 0xfc, !PT ;  /* 0x00000050fcfc7812 */ /* 0x000fe200078efcff */
[----:B------:R-:W-:Y:S04]  /*7460*/  STL [R1+0x20], R32 ;  /* 0x0000202001007387 */ /* 0x000fe80000100800 */
[----:B------:R-:W-:Y:S04]  /*7470*/  STL [R1+0x1c], R33 ;  /* 0x00001c2101007387 */ /* 0x000fe80000100800 */
[----:B------:R-:W-:Y:S04]  /*7480*/  STL [R1+0x28], R102 ;  /* 0x0000286601007387 */ /* 0x000fe80000100800 */
[----:B------:R-:W-:Y:S04]  /*7490*/  STL [R1+0x24], R103 ;  /* 0x0000246701007387 */ /* 0x000fe80000100800 */
[----:B------:R-:W-:Y:S04]  /*74a0*/  STL [R1+0x30], R104 ;  /* 0x0000306801007387 */ /* 0x000fe80000100800 */
[----:B------:R-:W2:Y:S01]  /*74b0*/  @!P5 LDG.E.U16 R235, desc[UR24][R134.64] ;  /* 0x0000001886ebd981 */ /* 0x000ea2000c1e1500 */
[----:B------:R-:W-:-:S02]  /*74c0*/  ISETP.GE.AND P5, PT, R252, UR13, PT ;  /* 0x0000000dfc007c0c */ /* 0x000fc4000bfa6270 */
[----:B------:R-:W-:Y:S01]  /*74d0*/  SHF.R.U32.HI R252, RZ, 0x6, R251 ;  /* 0x00000006fffc7819 */ /* 0x000fe200000116fb */
[----:B------:R-:W-:Y:S04]  /*74e0*/  STL [R1+0x2c], R105 ;  /* 0x00002c6901007387 */ /* 0x000fe80000100800 */
[----:B------:R-:W-:Y:S01]  /*74f0*/  STL [R1+0x38], R110 ;  /* 0x0000386e01007387 */ /* 0x000fe20000100800 */
[----:B------:R-:W-:-:S03]  /*7500*/  SGXT.U32 R252, R252, 0x1 ;  /* 0x00000001fcfc781a */ /* 0x000fc60000000000 */
[----:B------:R-:W-:Y:S04]  /*7510*/  STL [R1+0x34], R111 ;  /* 0x0000346f01007387 */ /* 0x000fe80000100800 */
[----:B------:R-:W-:Y:S01]  /*7520*/  STL [R1+0x40], R112 ;  /* 0x0000407001007387 */ /* 0x000fe20000100800 */
[----:B------:R-:W-:-:S03]  /*7530*/  PRMT R232, RZ, 0x7610, R232 ;  /* 0x00007610ffe87816 */ /* 0x000fc600000000e8 */
[----:B------:R-:W-:Y:S04]  /*7540*/  STL [R1+0x3c], R113 ;  /* 0x00003c7101007387 */ /* 0x000fe80000100800 */
[----:B------:R-:W-:Y:S01]  /*7550*/  STL [R1+0x48], R118 ;  /* 0x0000487601007387 */ /* 0x000fe20000100800 */
[----:B------:R-:W-:-:S03]  /*7560*/  LOP3.LUT R252, R252, 0x58, RZ, 0xfc, !PT ;  /* 0x00000058fcfc7812 */ /* 0x000fc600078efcff */
[----:B------:R-:W-:Y:S04]  /*7570*/  STL [R1+0x44], R119 ;  /* 0x0000447701007387 */ /* 0x000fe80000100800 */
[----:B------:R1:W-:Y:S01]  /*7580*/  STL [R1+0x4c], R121 ;  /* 0x00004c7901007387 */ /* 0x0003e20000100800 */
[----:B------:R-:W-:-:S03]  /*7590*/  PRMT R224, RZ, 0x7610, R224 ;  /* 0x00007610ffe07816 */ /* 0x000fc600000000e0 */
[----:B------:R-:W2:Y:S01]  /*75a0*/  @!P3 LDG.E.U16 R232, desc[UR24][R142.64] ;  /* 0x000000188ee8b981 */ /* 0x000ea2000c1e1500 */
[----:B-1----:R-:W-:-:S03]  /*75b0*/  SHF.R.U32.HI R121, RZ, 0x6, R251 ;  /* 0x00000006ff797819 */ /* 0x002fc600000116fb */
[----:B------:R-:W2:Y:S01]  /*75c0*/  @!P6 LDG.E.U16 R224, desc[UR24][R128.64] ;  /* 0x0000001880e0e981 */ /* 0x000ea2000c1e1500 */
[----:B------:R-:W-:Y:S02]  /*75d0*/  ISETP.GE.AND P3, PT, R252, UR13, PT ;  /* 0x0000000dfc007c0c */ /* 0x000fe4000bf66270 */
[----:B------:R-:W-:Y:S01]  /*75e0*/  SGXT.U32 R121, R121, 0x1 ;  /* 0x000000017979781a */ /* 0x000fe20000000000 */
[----:B------:R-:W0:Y:S03]  /*75f0*/  S2R R252, SR_TID.X ;  /* 0x0000000000fc7919 */ /* 0x000e260000002100 */
[----:B------:R-:W-:-:S04]  /*7600*/  LOP3.LUT R121, R121, 0x48, RZ, 0xfc, !PT ;  /* 0x0000004879797812 */ /* 0x000fc800078efcff */
[----:B------:R-:W-:Y:S02]  /*7610*/  ISETP.GE.AND P6, PT, R121, UR13, PT ;  /* 0x0000000d79007c0c */ /* 0x000fe4000bfc6270 */
[----:B------:R-:W-:Y:S02]  /*7620*/  SHF.R.U32.HI R121, RZ, 0x6, R251 ;  /* 0x00000006ff797819 */ /* 0x000fe400000116fb */
[----:B------:R-:W-:Y:S02]  /*7630*/  PRMT R239, RZ, 0x7610, R239 ;  /* 0x00007610ffef7816 */ /* 0x000fe400000000ef */
[----:B------:R-:W-:-:S04]  /*7640*/  SGXT.U32 R121, R121, 0x1 ;  /* 0x000000017979781a */ /* 0x000fc80000000000 */
[----:B------:R-:W-:Y:S01]  /*7650*/  LOP3.LUT R121, R121, 0x60, RZ, 0xfc, !PT ;  /* 0x0000006079797812 */ /* 0x000fe200078efcff */
[----:B------:R-:W2:Y:S03]  /*7660*/  @!P2 LDG.E.U16 R239, desc[UR24][R150.64] ;  /* 0x0000001896efa981 */ /* 0x000ea6000c1e1500 */
[----:B------:R-:W-:Y:S02]  /*7670*/  ISETP.GE.AND P2, PT, R121, UR13, PT ;  /* 0x0000000d79007c0c */ /* 0x000fe4000bf46270 */
[----:B------:R-:W-:Y:S02]  /*7680*/  SHF.R.U32.HI R121, RZ, 0x6, R251 ;  /* 0x00000006ff797819 */ /* 0x000fe400000116fb */
[----:B------:R-:W-:Y:S02]  /*7690*/  PRMT R245, RZ, 0x7610, R245 ;  /* 0x00007610fff57816 */ /* 0x000fe400000000f5 */
[----:B------:R-:W-:-:S04]  /*76a0*/  SGXT.U32 R121, R121, 0x1 ;  /* 0x000000017979781a */ /* 0x000fc80000000000 */
[----:B------:R-:W-:Y:S01]  /*76b0*/  LOP3.LUT R121, R121, 0x70, RZ, 0xfc, !PT ;  /* 0x0000007079797812 */ /* 0x000fe200078efcff */
[----:B------:R-:W2:Y:S03]  /*76c0*/  @!P6 LDG.E.U16 R245, desc[UR24][R166.64] ;  /* 0x00000018a6f5e981 */ /* 0x000ea6000c1e1500 */
[----:B------:R-:W-:Y:S02]  /*76d0*/  ISETP.GE.AND P6, PT, R121, UR13, PT ;  /* 0x0000000d79007c0c */ /* 0x000fe4000bfc6270 */
[----:B0-----:R-:W-:Y:S02]  /*76e0*/  SHF.R.U32.HI R121, RZ, 0x6, R252 ;  /* 0x00000006ff797819 */ /* 0x001fe400000116fc */
        /* <DEDUP_REMOVED lines=11> */
[----:B------:R-:W0:Y:S01]  /*77a0*/  S2R R121, SR_TID.X ;  /* 0x0000000000797919 */ /* 0x000e220000002100 */
[----:B------:R-:W-:Y:S02]  /*77b0*/  SHF.R.U32.HI R251, RZ, 0x6, R251 ;  /* 0x00000006fffb7819 */ /* 0x000fe400000116fb */
[----:B------:R-:W-:Y:S02]  /*77c0*/  SHF.R.U32.HI R252, RZ, 0x6, R252 ;  /* 0x00000006fffc7819 */ /* 0x000fe400000116fc */
[----:B------:R-:W-:-:S02]  /*77d0*/  SGXT.U32 R251, R251, 0x1 ;  /* 0x00000001fbfb781a */ /* 0x000fc40000000000 */
[----:B------:R-:W-:Y:S02]  /*77e0*/  SGXT.U32 R252, R252, 0x1 ;  /* 0x00000001fcfc781a */ /* 0x000fe40000000000 */
[----:B------:R-:W-:Y:S02]  /*77f0*/  PRMT R231, RZ, 0x7610, R231 ;  /* 0x00007610ffe77816 */ /* 0x000fe400000000e7 */
[----:B------:R-:W-:Y:S02]  /*7800*/  PRMT R229, RZ, 0x7610, R229 ;  /* 0x00007610ffe57816 */ /* 0x000fe400000000e5 */
[----:B------:R-:W-:Y:S02]  /*7810*/  LOP3.LUT R251, R251, 0x68, RZ, 0xfc, !PT ;  /* 0x00000068fbfb7812 */ /* 0x000fe400078efcff */
[----:B------:R-:W-:Y:S01]  /*7820*/  LOP3.LUT R252, R252, 0x32, RZ, 0xfc, !PT ;  /* 0x00000032fcfc7812 */ /* 0x000fe200078efcff */
[----:B------:R-:W2:Y:S01]  /*7830*/  @!P4 LDG.E.U16 R231, desc[UR24][R158.64] ;  /* 0x000000189ee7c981 */ /* 0x000ea2000c1e1500 */
[----:B------:R-:W-:-:S03]  /*7840*/  ISETP.GE.AND P4, PT, R251, UR13, PT ;  /* 0x0000000dfb007c0c */ /* 0x000fc6000bf86270 */
[----:B------:R-:W2:Y:S01]  /*7850*/  @!P2 LDG.E.U16 R229, desc[UR24][R190.64] ;  /* 0x00000018bee5a981 */ /* 0x000ea2000c1e1500 */
[----:B------:R-:W-:Y:S02]  /*7860*/  ISETP.GE.AND P2, PT, R252, UR13, PT ;  /* 0x0000000dfc007c0c */ /* 0x000fe4000bf46270 */
[----:B------:R-:W-:Y:S02]  /*7870*/  PRMT R238, RZ, 0x7610, R238 ;  /* 0x00007610ffee7816 */ /* 0x000fe400000000ee */
[----:B------:R-:W-:Y:S01]  /*7880*/  PRMT R228, RZ, 0x7610, R228 ;  /* 0x00007610ffe47816 */ /* 0x000fe200000000e4 */
[----:B------:R-:W-:Y:S01]  /*7890*/  IMAD.WIDE R152, R5, 0x2, R152 ;  /* 0x0000000205987825 */ /* 0x000fe200078e0298 */
[----:B------:R-:W-:Y:S01]  /*78a0*/  PRMT R241, RZ, 0x7610, R241 ;  /* 0x00007610fff17816 */ /* 0x000fe200000000f1 */
[----:B------:R-:W2:Y:S01]  /*78b0*/  LDL.LU R251, [R1+0x54] ;  /* 0x0000540001fb7983 */ /* 0x000ea20000300800 */
[----:B0-----:R-:W-:-:S03]  /*78c0*/  SHF.R.U32.HI R252, RZ, 0x6, R121 ;  /* 0x00000006fffc7819 */ /* 0x001fc60000011679 */
[----:B------:R-:W2:Y:S01]  /*78d0*/  @!P4 LDG.E.U16 R238, desc[UR24][R198.64] ;  /* 0x00000018c6eec981 */ /* 0x000ea2000c1e1500 */
[----:B------:R-:W-:-:S03]  /*78e0*/  SGXT.U32 R252, R252, 0x1 ;  /* 0x00000001fcfc781a */ /* 0x000fc60000000000 */
[----:B------:R-:W2:Y:S01]  /*78f0*/  @!P6 LDG.E.U16 R228, desc[UR24][R206.64] ;  /* 0x00000018cee4e981 */ /* 0x000ea2000c1e1500 */
[----:B------:R-:W-:-:S04]  /*7900*/  LOP3.LUT R252, R252, 0x3a, RZ, 0xfc, !PT ;  /* 0x0000003afcfc7812 */ /* 0x000fc800078efcff */
[----:B------:R-:W-:Y:S02]  /*7910*/  ISETP.GE.AND P4, PT, R252, UR13, PT ;  /* 0x0000000dfc007c0c */ /* 0x000fe4000bf86270 */
[----:B------:R-:W0:Y:S01]  /*7920*/  S2R R252, SR_TID.X ;  /* 0x0000000000fc7919 */ /* 0x000e220000002100 */
[----:B------:R-:W-:-:S04]  /*7930*/  SHF.R.U32.HI R121, RZ, 0x6, R121 ;  /* 0x00000006ff797819 */ /* 0x000fc80000011679 */
[----:B------:R-:W-:-:S04]  /*7940*/  SGXT.U32 R121, R121, 0x1 ;  /* 0x000000017979781a */ /* 0x000fc80000000000 */
[----:B------:R-:W-:Y:S02]  /*7950*/  LOP3.LUT R121, R121, 0x42, RZ, 0xfc, !PT ;  /* 0x0000004279797812 */ /* 0x000fe400078efcff */
[----:B------:R-:W2:Y:S02]  /*7960*/  @!P4 LDG.E.U16 R241, desc[UR24][R152.64] ;  /* 0x0000001898f1c981 */ /* 0x000ea4000c1e1500 */
[----:B------:R-:W-:Y:S02]  /*7970*/  ISETP.GE.AND P6, PT, R121, UR13, PT ;  /* 0x0000000d79007c0c */ /* 0x000fe4000bfc6270 */
[----:B0-----:R-:W-:-:S04]  /*7980*/  SHF.R.U32.HI R121, RZ, 0x6, R252 ;  /* 0x00000006ff797819 */ /* 0x001fc800000116fc */
[----:B------:R-:W-:-:S04]  /*7990*/  SGXT.U32 R121, R121, 0x1 ;  /* 0x000000017979781a */ /* 0x000fc80000000000 */
        /* <DEDUP_REMOVED lines=8> */
[----:B------:R-:W-:Y:S01]  /*7a20*/  SHF.R.U32.HI R121, RZ, 0x6, R252 ;  /* 0x00000006ff797819 */ /* 0x000fe200000116fc */
[----:B------:R-:W-:Y:S01]  /*7a30*/  IMAD.WIDE R136, R5, 0x2, R136 ;  /* 0x0000000205887825 */ /* 0x000fe200078e0288 */
        /* <DEDUP_REMOVED lines=173> */
[--C-:B------:R-:W-:Y:S02]  /*8510*/  SHF.R.U32.HI R121, RZ, 0x6, R252.reuse ;  /* 0x00000006ff797819 */ /* 0x100fe400000116fc */
[----:B------:R-:W-:Y:S01]  /*8520*/  SHF.R.U32.HI R252, RZ, 0x6, R252 ;  /* 0x00000006fffc7819 */ /* 0x000fe200000116fc */
[----:B------:R-:W-:Y:S01]  /*8530*/  IMAD.WIDE R180, R5, 0x2, R180 ;  /* 0x0000000205b47825 */ /* 0x000fe200078e02b4 */
[----:B------:R-:W-:-:S02]  /*8540*/  PRMT R13, RZ, 0x7610, R13 ;  /* 0x00007610ff0d7816 */ /* 0x000fc4000000000d */
[----:B------:R-:W-:-:S04]  /*8550*/  SGXT.U32 R252, R252, 0x1 ;  /* 0x00000001fcfc781a */ /* 0x000fc80000000000 */
[----:B------:R-:W-:Y:S01]  /*8560*/  LOP3.LUT R252, R252, 0x62, RZ, 0xfc, !PT ;  /* 0x00000062fcfc7812 */ /* 0x000fe200078efcff */
[----:B------:R-:W3:Y:S03]  /*8570*/  @!P2 LDG.E.U16 R13, desc[UR24][R180.64] ;  /* 0x00000018b40da981 */ /* 0x000ee6000c1e1500 */
[----:B------:R-:W-:Y:S02]  /*8580*/  ISETP.GE.AND P2, PT, R252, UR13, PT ;  /* 0x0000000dfc007c0c */ /* 0x000fe4000bf46270 */
[----:B------:R-:W0:Y:S01]  /*8590*/  S2R R252, SR_TID.X ;  /* 0x0000000000fc7919 */ /* 0x000e220000002100 */
[----:B------:R-:W-:Y:S01]  /*85a0*/  SGXT.U32 R121, R121, 0x1 ;  /* 0x000000017979781a */ /* 0x000fe20000000000 */
[----:B------:R-:W-:Y:S01]  /*85b0*/  IMAD.WIDE R184, R5, 0x2, R184 ;  /* 0x0000000205b87825 */ /* 0x000fe200078e02b8 */
[----:B------:R-:W-:Y:S02]  /*85c0*/  PRMT R14, RZ, 0x7610, R14 ;  /* 0x00007610ff0e7816 */ /* 0x000fe4000000000e */
[----:B------:R-:W-:-:S04]  /*85d0*/  LOP3.LUT R121, R121, 0x64, RZ, 0xfc, !PT ;  /* 0x0000006479797812 */ /* 0x000fc800078efcff */
[----:B------:R-:W3:Y:S01]  /*85e0*/  @!P4 LDG.E.U16 R14, desc[UR24][R184.64] ;  /* 0x00000018b80ec981 */ /* 0x000ee2000c1e1500 */
[----:B------:R-:W-:Y:S01]  /*85f0*/  ISETP.GE.AND P4, PT, R121, UR13, PT ;  /* 0x0000000d79007c0c */ /* 0x000fe2000bf86270 */
[----:B------:R-:W-:Y:S01]  /*8600*/  IMAD.WIDE R186, R5, 0x2, R186 ;  /* 0x0000000205ba7825 */ /* 0x000fe200078e02ba */
[----:B------:R-:W-:-:S06]  /*8610*/  PRMT R15, RZ, 0x7610, R15 ;  /* 0x00007610ff0f7816 */ /* 0x000fcc000000000f */
[----:B------:R-:W3:Y:S01]  /*8620*/  @!P5 LDG.E.U16 R15, desc[UR24][R186.64] ;  /* 0x00000018ba0fd981 */ /* 0x000ee2000c1e1500 */
[--C-:B0-----:R-:W-:Y:S02]  /*8630*/  SHF.R.U32.HI R121, RZ, 0x6, R252.reuse ;  /* 0x00000006ff797819 */ /* 0x101fe400000116fc */
[----:B------:R-:W-:-:S04]  /*8640*/  SHF.R.U32.HI R252, RZ, 0x6, R252 ;  /* 0x00000006fffc7819 */ /* 0x000fc800000116fc */
[----:B------:R-:W-:-:S04]  /*8650*/  SGXT.U32 R252, R252, 0x1 ;  /* 0x00000001fcfc781a */ /* 0x000fc80000000000 */
[----:B------:R-:W-:-:S04]  /*8660*/  LOP3.LUT R252, R252, 0x66, RZ, 0xfc, !PT ;  /* 0x00000066fcfc7812 */ /* 0x000fc800078efcff */
        /* <DEDUP_REMOVED lines=11> */
[----:B0-----:R-:W-:-:S04]  /*8720*/  SHF.R.U32.HI R121, RZ, 0x6, R252 ;  /* 0x00000006ff797819 */ /* 0x001fc800000116fc */
[----:B------:R-:W-:-:S04]  /*8730*/  SGXT.U32 R121, R121, 0x1 ;  /* 0x000000017979781a */ /* 0x000fc80000000000 */
[----:B------:R-:W-:-:S04]  /*8740*/  LOP3.LUT R121, R121, 0x6e, RZ, 0xfc, !PT ;  /* 0x0000006e79797812 */ /* 0x000fc800078efcff */
[----:B------:R-:W-:Y:S02]  /*8750*/  ISETP.GE.AND P4, PT, R121, UR13, PT ;  /* 0x0000000d79007c0c */ /* 0x000fe4000bf86270 */
[----:B------:R-:W0:Y:S01]  /*8760*/  S2R R121, SR_TID.X ;  /* 0x0000000000797919 */ /* 0x000e220000002100 */
[----:B------:R-:W-:Y:S01]  /*8770*/  SHF.R.U32.HI R252, RZ, 0x6, R252 ;  /* 0x00000006fffc7819 */ /* 0x000fe200000116fc */
[----:B------:R-:W-:Y:S01]  /*8780*/  IMAD.WIDE R192, R5, 0x2, R192 ;  /* 0x0000000205c07825 */ /* 0x000fe200078e02c0 */
[----:B------:R-:W-:Y:S02]  /*8790*/  PRMT R17, RZ, 0x7610, R17 ;  /* 0x00007610ff117816 */ /* 0x000fe40000000011 */
[----:B------:R-:W-:-:S04]  /*87a0*/  SGXT.U32 R252, R252, 0x1 ;  /* 0x00000001fcfc781a */ /* 0x000fc80000000000 */
[----:B------:R-:W-:Y:S01]  /*87b0*/  LOP3.LUT R252, R252, 0x6c, RZ, 0xfc, !PT ;  /* 0x0000006cfcfc7812 */ /* 0x000fe200078efcff */
[----:B------:R-:W3:Y:S03]  /*87c0*/  @!P2 LDG.E.U16 R17, desc[UR24][R192.64] ;  /* 0x00000018c011a981 */ /* 0x000ee6000c1e1500 */
        /* <DEDUP_REMOVED lines=23> */
[----:B------:R-:W-:Y:S01]  /*8940*/  SHF.R.U32.HI R121, RZ, 0x6, R252 ;  /* 0x00000006ff797819 */ /* 0x000fe200000116fc */
[----:B------:R-:W-:Y:S01]  /*8950*/  IMAD.WIDE R204, R5, 0x2, R204 ;  /* 0x0000000205cc7825 */ /* 0x000fe200078e02cc */
[----:B------:R-:W-:Y:S02]  /*8960*/  PRMT R22, RZ, 0x7610, R22 ;  /* 0x00007610ff167816 */ /* 0x000fe40000000016 */
[----:B------:R-:W-:Y:S02]  /*8970*/  SGXT.U32 R121, R121, 0x1 ;  /* 0x000000017979781a */ /* 0x000fe40000000000 */
[----:B------:R-:W-:Y:S02]  /*8980*/  PRMT R222, RZ, 0x7610, R222 ;  /* 0x00007610ffde7816 */ /* 0x000fe400000000de */
[----:B------:R-:W-:Y:S01]  /*8990*/  LOP3.LUT R121, R121, 0x7a, RZ, 0xfc, !PT ;  /* 0x0000007a79797812 */ /* 0x000fe200078efcff */
[----:B------:R-:W3:Y:S03]  /*89a0*/  @!P4 LDG.E.U16 R22, desc[UR24][R204.64] ;  /* 0x00000018cc16c981 */ /* 0x000ee6000c1e1500 */
[----:B------:R-:W-:Y:S01]  /*89b0*/  ISETP.GE.AND P4, PT, R121, UR13, PT ;  /* 0x0000000d79007c0c */ /* 0x000fe2000bf86270 */
[----:B------:R-:W3:Y:S01]  /*89c0*/  @!P6 LDG.E.U16 R222, desc[UR24][R160.64] ;  /* 0x00000018a0dee981 */ /* 0x000ee2000c1e1500 */
[----:B------:R-:W-:-:S02]  /*89d0*/  SHF.R.U32.HI R121, RZ, 0x6, R252 ;  /* 0x00000006ff797819 */ /* 0x000fc400000116fc */
[----:B------:R-:W-:Y:S01]  /*89e0*/  SHF.R.U32.HI R252, RZ, 0x6, R252 ;  /* 0x00000006fffc7819 */ /* 0x000fe200000116fc */
[C---:B------:R-:W-:Y:S01]  /*89f0*/  IMAD.WIDE R208, R5.reuse, 0x2, R208 ;  /* 0x0000000205d07825 */ /* 0x040fe200078e02d0 */
[----:B------:R-:W-:Y:S02]  /*8a00*/  PRMT R23, RZ, 0x7610, R23 ;  /* 0x00007610ff177816 */ /* 0x000fe40000000017 */
[----:B------:R-:W-:Y:S01]  /*8a10*/  PRMT R26, RZ, 0x7610, R26 ;  /* 0x00007610ff1a7816 */ /* 0x000fe2000000001a */
[----:B------:R-:W-:Y:S01]  /*8a20*/  IMAD.WIDE R216, R5, 0x2, R216 ;  /* 0x0000000205d87825 */ /* 0x000fe200078e02d8 */
[----:B------:R-:W-:Y:S02]  /*8a30*/  SGXT.U32 R252, R252, 0x1 ;  /* 0x00000001fcfc781a */ /* 0x000fe40000000000 */
[----:B------:R-:W3:Y:S02]  /*8a40*/  @!P5 LDG.E.U16 R23, desc[UR24][R208.64] ;  /* 0x00000018d017d981 */ /* 0x000ee4000c1e1500 */
[----:B------:R-:W-:-:S02]  /*8a50*/  LOP3.LUT R252, R252, 0x7c, RZ, 0xfc, !PT ;  /* 0x0000007cfcfc7812 */ /* 0x000fc400078efcff */
[----:B------:R-:W3:Y:S02]  /*8a60*/  @!P4 LDG.E.U16 R26, desc[UR24][R216.64] ;  /* 0x00000018d81ac981 */ /* 0x000ee4000c1e1500 */
[----:B------:R-:W-:Y:S01]  /*8a70*/  ISETP.GE.AND P5, PT, R252, UR13, PT ;  /* 0x0000000dfc007c0c */ /* 0x000fe2000bfa6270 */
[C---:B------:R-:W-:Y:S01]  /*8a80*/  IMAD.WIDE R210, R5.reuse, 0x2, R210 ;  /* 0x0000000205d27825 */ /* 0x040fe200078e02d2 */
[----:B------:R-:W-:Y:S02]  /*8a90*/  PRMT R24, RZ, 0x7610, R24 ;  /* 0x00007610ff187816 */ /* 0x000fe40000000018 */
[----:B------:R-:W-:Y:S01]  /*8aa0*/  PRMT R27, RZ, 0x7610, R27 ;  /* 0x00007610ff1b7816 */ /* 0x000fe2000000001b */
[C---:B------:R-:W-:Y:S01]  /*8ab0*/  IMAD.WIDE R218, R5.reuse, 0x2, R218 ;  /* 0x0000000205da7825 */ /* 0x040fe200078e02da */
[----:B------:R-:W0:Y:S02]  /*8ac0*/  S2R R252, SR_TID.X ;  /* 0x0000000000fc7919 */ /* 0x000e240000002100 */
[----:B------:R-:W3:Y:S05]  /*8ad0*/  @!P3 LDG.E.U16 R24, desc[UR24][R210.64] ;  /* 0x00000018d218b981 */ /* 0x000eea000c1e1500 */
[----:B------:R-:W3:Y:S01]  /*8ae0*/  @!P5 LDG.E.U16 R27, desc[UR24][R218.64] ;  /* 0x00000018da1bd981 */ /* 0x000ee2000c1e1500 */
[----:B------:R-:W-:Y:S01]  /*8af0*/  PRMT R25, RZ, 0x7610, R25 ;  /* 0x00007610ff197816 */ /* 0x000fe20000000019 */
[----:B------:R-:W-:-:S05]  /*8b00*/  IMAD.WIDE R212, R5, 0x2, R212 ;  /* 0x0000000205d47825 */ /* 0x000fca00078e02d4 */
[----:B------:R-:W3:Y:S01]  /*8b10*/  @!P2 LDG.E.U16 R25, desc[UR24][R212.64] ;  /* 0x00000018d419a981 */ /* 0x000ee2000c1e1500 */
[----:B0-----:R-:W-:-:S04]  /*8b20*/  LOP3.LUT R252, R252, 0x7f, RZ, 0xc0, !PT ;  /* 0x0000007ffcfc7812 */ /* 0x001fc800078ec0ff */
[----:B------:R-:W-:Y:S02]  /*8b30*/  ISETP.GE.AND P2, PT, R252, UR13, PT ;  /* 0x0000000dfc007c0c */ /* 0x000fe4000bf46270 */
[----:B------:R-:W3:Y:S01]  /*8b40*/  LDL.LU R252, [R1+0x50] ;  /* 0x0000500001fc7983 */ /* 0x000ee20000300800 */
[----:B------:R-:W-:-:S04]  /*8b50*/  SGXT.U32 R121, R121, 0x1 ;  /* 0x000000017979781a */ /* 0x000fc80000000000 */
[----:B------:R-:W-:-:S04]  /*8b60*/  LOP3.LUT R121, R121, 0x7e, RZ, 0xfc, !PT ;  /* 0x0000007e79797812 */ /* 0x000fc800078efcff */
[----:B------:R-:W-:Y:S01]  /*8b70*/  ISETP.GE.AND P3, PT, R121, UR13, PT ;  /* 0x0000000d79007c0c */ /* 0x000fe2000bf66270 */
[----:B------:R-:W-:Y:S01]  /*8b80*/  IMAD.WIDE R220, R5, 0x2, R220 ;  /* 0x0000000205dc7825 */ /* 0x000fe200078e02dc */
[----:B------:R-:W-:-:S11]  /*8b90*/  PRMT R28, RZ, 0x7610, R28 ;  /* 0x00007610ff1c7816 */ /* 0x000fd6000000001c */
[----:B------:R-:W3:Y:S01]  /*8ba0*/  @!P3 LDG.E.U16 R28, desc[UR24][R220.64] ;  /* 0x00000018dc1cb981 */ /* 0x000ee2000c1e1500 */
[----:B------:R-:W-:Y:S01]  /*8bb0*/  BAR.SYNC.DEFER_BLOCKING 0x0 ;  /* 0x0000000000007b1d */ /* 0x000fe20000010000 */
[----:B------:R-:W-:-:S05]  /*8bc0*/  LOP3.LUT R121, R2, 0x20, RZ, 0x3c, !PT ;  /* 0x0000002002797812 */ /* 0x000fca00078e3cff */
[----:B--2---:R-:W-:Y:S04]  /*8bd0*/  STS.U16 [R2+UR10+0x4000], R243 ;  /* 0x004000f302007988 */ /* 0x004fe8000800040a */
        /* <DEDUP_REMOVED lines=15> */
[----:B---3--:R-:W-:Y:S04]  /*8cd0*/  STS.U16 [R121+UR10+0x4100], R227 ;  /* 0x004100e379007988 */ /* 0x008fe8000800040a */
[----:B------:R-:W-:Y:S04]  /*8ce0*/  STS.U16 [R121+UR10+0x4500], R226 ;  /* 0x004500e279007988 */ /* 0x000fe8000800040a */
[----:B------:R-:W-:Y:S04]  /*8cf0*/  STS.U16 [R121+UR10+0x4900], R225 ;  /* 0x004900e179007988 */ /* 0x000fe8000800040a */
[----:B------:R-:W-:Y:S04]  /*8d00*/  STS.U16 [R121+UR10+0x4d00], R237 ;  /* 0x004d00ed79007988 */ /* 0x000fe8000800040a */
[----:B------:R1:W-:Y:S04]  /*8d10*/  STS.U16 [R121+UR10+0x5100], R224 ;  /* 0x005100e079007988 */ /* 0x0003e8000800040a */
[----:B------:R-:W-:Y:S04]  /*8d20*/  STS.U16 [R121+UR10+0x5500], R242 ;  /* 0x005500f279007988 */ /* 0x000fe8000800040a */
[----:B------:R2:W-:Y:S04]  /*8d30*/  STS.U16 [R121+UR10+0x5900], R223 ;  /* 0x005900df79007988 */ /* 0x0005e8000800040a */
[----:B------:R3:W-:Y:S01]  /*8d40*/  STS.U16 [R121+UR10+0x5d00], R241 ;  /* 0x005d00f179007988 */ /* 0x0007e2000800040a */
[----:B0-----:R-:W-:Y:S01]  /*8d50*/  PRMT R29, RZ, 0x7610, R29 ;  /* 0x00007610ff1d7816 */ /* 0x001fe2000000001d */
[----:B------:R-:W-:Y:S01]  /*8d60*/  IMAD.WIDE R86, R4, 0x2, R86 ;  /* 0x0000000204567825 */ /* 0x000fe200078e0256 */
[----:B-1----:R-:W-:-:S02]  /*8d70*/  PRMT R224, RZ, 0x7610, R224 ;  /* 0x00007610ffe07816 */ /* 0x002fc400000000e0 */
[----:B------:R-:W-:Y:S01]  /*8d80*/  PRMT R225, RZ, 0x7610, R225 ;  /* 0x00007610ffe17816 */ /* 0x000fe200000000e1 */
[C---:B------:R-:W-:Y:S01]  /*8d90*/  IMAD.WIDE R70, R4.reuse, 0x2, R70 ;  /* 0x0000000204467825 */ /* 0x040fe200078e0246 */
[----:B--2---:R-:W-:Y:S02]  /*8da0*/  PRMT R223, RZ, 0x7610, R223 ;  /* 0x00007610ffdf7816 */ /* 0x004fe400000000df */
[----:B------:R-:W-:Y:S01]  /*8db0*/  PRMT R226, RZ, 0x7610, R226 ;  /* 0x00007610ffe27816 */ /* 0x000fe200000000e2 */
[C---:B------:R-:W-:Y:S01]  /*8dc0*/  IMAD.WIDE R54, R4.reuse, 0x2, R54 ;  /* 0x0000000204367825 */ /* 0x040fe200078e0236 */
[----:B------:R-:W-:Y:S01]  /*8dd0*/  PRMT R227, RZ, 0x7610, R227 ;  /* 0x00007610ffe37816 */ /* 0x000fe200000000e3 */
[----:B------:R-:W2:Y:S02]  /*8de0*/  @!P2 LDG.E.U16 R224, desc[UR24][R86.64] ;  /* 0x0000001856e0a981 */ /* 0x000ea4000c1e1500 */
[C---:B------:R-:W-:Y:S01]  /*8df0*/  IMAD.WIDE R38, R4.reuse, 0x2, R38 ;  /* 0x0000000204267825 */ /* 0x040fe200078e0226 */
[----:B------:R-:W-:Y:S01]  /*8e00*/  PRMT R228, RZ, 0x7610, R228 ;  /* 0x00007610ffe47816 */ /* 0x000fe200000000e4 */
[----:B------:R-:W4:Y:S02]  /*8e10*/  @!P2 LDG.E.U16 R223, desc[UR24][R70.64] ;  /* 0x0000001846dfa981 */ /* 0x000f24000c1e1500 */
[C---:B------:R-:W-:Y:S01]  /*8e20*/  IMAD.WIDE R40, R4.reuse, 0x2, R40 ;  /* 0x0000000204287825 */ /* 0x040fe200078e0228 */
[----:B------:R-:W-:Y:S01]  /*8e30*/  PRMT R229, RZ, 0x7610, R229 ;  /* 0x00007610ffe57816 */ /* 0x000fe200000000e5 */
[----:B------:R-:W2:Y:S02]  /*8e40*/  @!P2 LDG.E.U16 R29, desc[UR24][R38.64] ;  /* 0x00000018261da981 */ /* 0x000ea4000c1e1500 */
        /* <DEDUP_REMOVED lines=34> */
[----:B---3--:R-:W-:Y:S01]  /*9070*/  PRMT R241, RZ, 0x7610, R241 ;  /* 0x00007610fff17816 */ /* 0x008fe200000000f1 */
[----:B------:R-:W3:Y:S02]  /*9080*/  @!P2 LDG.E.U16 R236, desc[UR24][R92.64] ;  /* 0x000000185ceca981 */ /* 0x000ee4000c1e1500 */
        /* <DEDUP_REMOVED lines=20> */
[----:B------:R-:W2:Y:S04]  /*91d0*/  @!P2 LDG.E.U16 R243, desc[UR24][R80.64] ;  /* 0x0000001850f3a981 */ /* 0x000ea8000c1e1500 */
[----:B------:R0:W-:Y:S04]  /*91e0*/  STS.U16 [R121+UR10+0x6100], R222 ;  /* 0x006100de79007988 */ /* 0x0001e8000800040a */
[----:B------:R1:W-:Y:S01]  /*91f0*/  STS.U16 [R121+UR10+0x6500], R8 ;  /* 0x0065000879007988 */ /* 0x0003e2000800040a */
[----:B------:R-:W-:Y:S01]  /*9200*/  IMAD.WIDE R50, R4, 0x2, R50 ;  /* 0x0000000204327825 */ /* 0x000fe200078e0232 */
[----:B------:R-:W-:-:S02]  /*9210*/  PRMT R249, RZ, 0x7610, R249 ;  /* 0x00007610fff97816 */ /* 0x000fc400000000f9 */
[----:B------:R-:W2:Y:S01]  /*9220*/  @!P2 LDG.E.U16 R244, desc[UR24][R96.64] ;  /* 0x0000001860f4a981 */ /* 0x000ea2000c1e1500 */
[----:B0-----:R-:W-:Y:S01]  /*9230*/  PRMT R222, RZ, 0x7610, R222 ;  /* 0x00007610ffde7816 */ /* 0x001fe200000000de */
[----:B------:R-:W-:Y:S01]  /*9240*/  IMAD.WIDE R66, R4, 0x2, R66 ;  /* 0x0000000204427825 */ /* 0x000fe200078e0242 */
[----:B------:R-:W-:Y:S01]  /*9250*/  PRMT R250, RZ, 0x7610, R250 ;  /* 0x00007610fffa7816 */ /* 0x000fe200000000fa */
[----:B------:R-:W2:Y:S01]  /*9260*/  @!P2 LDG.E.U16 R245, desc[UR24][R50.64] ;  /* 0x0000001832f5a981 */ /* 0x000ea2000c1e1500 */
[----:B-1----:R-:W-:-:S03]  /*9270*/  LOP3.LUT R8, R2, 0x20, RZ, 0x3c, !PT ;  /* 0x0000002002087812 */ /* 0x002fc600078e3cff */
[----:B------:R0:W5:Y:S04]  /*9280*/  LDL.LU R121, [R1+0x4c] ;  /* 0x00004c0001797983 */ /* 0x0001680000300800 */
[----:B------:R1:W-:Y:S04]  /*9290*/  STS.U16 [R8+UR10+0x6900], R11 ;  /* 0x0069000b08007988 */ /* 0x0003e8000800040a */
[----:B------:R-:W-:Y:S04]  /*92a0*/  STS.U16 [R8+UR10+0x6d00], R14 ;  /* 0x006d000e08007988 */ /* 0x000fe8000800040a */
[----:B------:R-:W-:Y:S01]  /*92b0*/  STS.U16 [R8+UR10+0x7100], R17 ;  /* 0x0071001108007988 */ /* 0x000fe2000800040a */
[----:B-1----:R-:W-:-:S03]  /*92c0*/  LOP3.LUT R11, R2, 0x40, RZ, 0x3c, !PT ;  /* 0x00000040020b7812 */ /* 0x002fc600078e3cff */
[----:B------:R-:W-:Y:S04]  /*92d0*/  STS.U16 [R8+UR10+0x7500], R20 ;  /* 0x0075001408007988 */ /* 0x000fe8000800040a */
[----:B------:R-:W-:Y:S04]  /*92e0*/  STS.U16 [R8+UR10+0x7900], R23 ;  /* 0x0079001708007988 */ /* 0x000fe8000800040a */
[----:B------:R1:W-:Y:S04]  /*92f0*/  STS.U16 [R8+UR10+0x7d00], R26 ;  /* 0x007d001a08007988 */ /* 0x0003e8000800040a */
[----:B------:R0:W-:Y:S04]  /*9300*/  STS.U16 [R11+UR10+0x4200], R118 ;  /* 0x004200760b007988 */ /* 0x0001e8000800040a */
[----:B------:R0:W-:Y:S04]  /*9310*/  STS.U16 [R11+UR10+0x4600], R119 ;  /* 0x004600770b007988 */ /* 0x0001e8000800040a */
[----:B------:R0:W-:Y:S04]  /*9320*/  STS.U16 [R11+UR10+0x4a00], R112 ;  /* 0x004a00700b007988 */ /* 0x0001e8000800040a */
[----:B------:R0:W-:Y:S04]  /*9330*/  STS.U16 [R11+UR10+0x4e00], R113 ;  /* 0x004e00710b007988 */ /* 0x0001e8000800040a */
[----:B------:R0:W-:Y:S04]  /*9340*/  STS.U16 [R11+UR10+0x5200], R110 ;  /* 0x0052006e0b007988 */ /* 0x0001e8000800040a */
[----:B------:R0:W-:Y:S04]  /*9350*/  STS.U16 [R11+UR10+0x5600], R111 ;  /* 0x0056006f0b007988 */ /* 0x0001e8000800040a */
[----:B------:R0:W-:Y:S04]  /*9360*/  STS.U16 [R11+UR10+0x5a00], R104 ;  /* 0x005a00680b007988 */ /* 0x0001e8000800040a */
[----:B------:R0:W-:Y:S01]  /*9370*/  STS.U16 [R11+UR10+0x5e00], R105 ;  /* 0x005e00690b007988 */ /* 0x0001e2000800040a */
[----:B-1----:R-:W-:-:S03]  /*9380*/  LOP3.LUT R8, R2, 0x60, RZ, 0x3c, !PT ;  /* 0x0000006002087812 */ /* 0x002fc600078e3cff */
[----:B0-----:R0:W5:Y:S04]  /*9390*/  LDL.LU R118, [R1+0x48] ;  /* 0x0000480001767983 */ /* 0x0011680000300800 */
[----:B------:R1:W-:Y:S04]  /*93a0*/  STS.U16 [R11+UR10+0x6200], R102 ;  /* 0x006200660b007988 */ /* 0x0003e8000800040a */
[----:B------:R0:W5:Y:S04]  /*93b0*/  LDL.LU R119, [R1+0x44] ;  /* 0x0000440001777983 */ /* 0x0001680000300800 */
[----:B------:R-:W-:Y:S04]  /*93c0*/  STS.U16 [R11+UR10+0x6600], R9 ;  /* 0x006600090b007988 */ /* 0x000fe8000800040a */
        /* <DEDUP_REMOVED lines=12> */
[----:B-1----:R0:W5:Y:S04]  /*9490*/  LDL.LU R102, [R1+0x28] ;  /* 0x0000280001667983 */ /* 0x0021680000300800 */
[----:B------:R1:W-:Y:S04]  /*94a0*/  STS.U16 [R8+UR10+0x4300], R103 ;  /* 0x0043006708007988 */ /* 0x0003e8000800040a */
[----:B------:R0:W-:Y:S04]  /*94b0*/  STS.U16 [R8+UR10+0x4700], R32 ;  /* 0x0047002008007988 */ /* 0x0001e8000800040a */
[----:B------:R0:W-:Y:S04]  /*94c0*/  STS.U16 [R8+UR10+0x4b00], R33 ;  /* 0x004b002108007988 */ /* 0x0001e8000800040a */
[----:B-1----:R1:W5:Y:S04]  /*94d0*/  LDL.LU R103, [R1+0x24] ;  /* 0x0000240001677983 */ /* 0x0023680000300800 */
[----:B0-----:R1:W5:Y:S04]  /*94e0*/  LDL.LU R32, [R1+0x20] ;  /* 0x0000200001207983 */ /* 0x0013680000300800 */
[----:B------:R1:W5:Y:S04]  /*94f0*/  LDL.LU R33, [R1+0x1c] ;  /* 0x00001c0001217983 */ /* 0x0003680000300800 */
[----:B------:R0:W-:Y:S04]  /*9500*/  STS.U16 [R8+UR10+0x4f00], R30 ;  /* 0x004f001e08007988 */ /* 0x0001e8000800040a */
[----:B------:R1:W-:Y:S04]  /*9510*/  STS.U16 [R8+UR10+0x5300], R31 ;  /* 0x0053001f08007988 */ /* 0x0003e8000800040a */
[----:B------:R1:W-:Y:S04]  /*9520*/  STS.U16 [R8+UR10+0x5700], R3 ;  /* 0x0057000308007988 */ /* 0x0003e8000800040a */
[----:B0-----:R0:W5:Y:S04]  /*9530*/  LDL.LU R30, [R1+0x18] ;  /* 0x00001800011e7983 */ /* 0x0011680000300800 */
[----:B-1----:R0:W5:Y:S04]  /*9540*/  LDL.LU R31, [R1+0x14] ;  /* 0x00001400011f7983 */ /* 0x0021680000300800 */
[----:B------:R-:W2:Y:S04]  /*9550*/  LDL.LU R3, [R1+0x10] ;  /* 0x0000100001037983 */ /* 0x000ea80000300800 */
[----:B------:R-:W3:Y:S01]  /*9560*/  @!P2 LDG.E.U16 R222, desc[UR24][R54.64] ;  /* 0x0000001836dea981 */ /* 0x000ee2000c1e1500 */
[----:B------:R-:W-:Y:S01]  /*9570*/  IMAD.WIDE R82, R4, 0x2, R82 ;  /* 0x0000000204527825 */ /* 0x000fe200078e0252 */
[----:B------:R-:W-:-:S02]  /*9580*/  PRMT R251, RZ, 0x7610, R251 ;  /* 0x00007610fffb7816 */ /* 0x000fc400000000fb */
[----:B------:R-:W4:Y:S01]  /*9590*/  @!P2 LDG.E.U16 R246, desc[UR24][R66.64] ;  /* 0x0000001842f6a981 */ /* 0x000f22000c1e1500 */
[C---:B------:R-:W-:Y:S01]  /*95a0*/  IMAD.WIDE R98, R4.reuse, 0x2, R98 ;  /* 0x0000000204627825 */ /* 0x040fe200078e0262 */
[----:B------:R-:W-:Y:S02]  /*95b0*/  PRMT R252, RZ, 0x7610, R252 ;  /* 0x00007610fffc7816 */ /* 0x000fe400000000fc */
[----:B------:R-:W4:Y:S01]  /*95c0*/  @!P2 LDG.E.U16 R247, desc[UR24][R82.64] ;  /* 0x0000001852f7a981 */ /* 0x000f22000c1e1500 */
[----:B------:R-:W-:-:S03]  /*95d0*/  IMAD.WIDE R52, R4, 0x2, R52 ;  /* 0x0000000204347825 */ /* 0x000fc600078e0234 */
[----:B------:R-:W4:Y:S01]  /*95e0*/  @!P2 LDG.E.U16 R248, desc[UR24][R98.64] ;  /* 0x0000001862f8a981 */ /* 0x000f22000c1e1500 */
[----:B------:R-:W-:-:S03]  /*95f0*/  IMAD.WIDE R68, R4, 0x2, R68 ;  /* 0x0000000204447825 */ /* 0x000fc600078e0244 */
[----:B------:R-:W4:Y:S01]  /*9600*/  @!P2 LDG.E.U16 R249, desc[UR24][R52.64] ;  /* 0x0000001834f9a981 */ /* 0x000f22000c1e1500 */
[----:B------:R-:W-:-:S03]  /*9610*/  IMAD.WIDE R84, R4, 0x2, R84 ;  /* 0x0000000204547825 */ /* 0x000fc600078e0254 */
[----:B------:R-:W4:Y:S01]  /*9620*/  @!P2 LDG.E.U16 R250, desc[UR24][R68.64] ;  /* 0x0000001844faa981 */ /* 0x000f22000c1e1500 */
[----:B------:R-:W-:-:S03]  /*9630*/  IMAD.WIDE R100, R4, 0x2, R100 ;  /* 0x0000000204647825 */ /* 0x000fc600078e0264 */
[----:B------:R-:W4:Y:S04]  /*9640*/  @!P2 LDG.E.U16 R251, desc[UR24][R84.64] ;  /* 0x0000001854fba981 */ /* 0x000f28000c1e1500 */
[----:B------:R-:W4:Y:S04]  /*9650*/  @!P2 LDG.E.U16 R252, desc[UR24][R100.64] ;  /* 0x0000001864fca981 */ /* 0x000f28000c1e1500 */
[----:B------:R1:W-:Y:S04]  /*9660*/  STS.U16 [R8+UR10+0x5b00], R6 ;  /* 0x005b000608007988 */ /* 0x0003e8000800040a */
[----:B------:R0:W-:Y:S04]  /*9670*/  STS.U16 [R8+UR10+0x5f00], R0 ;  /* 0x005f000008007988 */ /* 0x0001e8000800040a */
[----:B-1----:R1:W5:Y:S04]  /*9680*/  LDL.LU R6, [R1+0xc] ;  /* 0x00000c0001067983 */ /* 0x0023680000300800 */
[----:B0-----:R1:W5:Y:S04]  /*9690*/  LDL.LU R0, [R1+0x8] ;  /* 0x0000080001007983 */ /* 0x0013680000300800 */
[----:B------:R-:W-:Y:S04]  /*96a0*/  STS.U16 [R8+UR10+0x6300], R7 ;  /* 0x0063000708007988 */ /* 0x000fe8000800040a */
[----:B------:R-:W-:Y:S04]  /*96b0*/  STS.U16 [R8+UR10+0x6700], R10 ;  /* 0x0067000a08007988 */ /* 0x000fe8000800040a */
[----:B------:R-:W-:Y:S04]  /*96c0*/  STS.U16 [R8+UR10+0x6b00], R13 ;  /* 0x006b000d08007988 */ /* 0x000fe8000800040a */
[----:B------:R-:W-:Y:S04]  /*96d0*/  STS.U16 [R8+UR10+0x6f00], R16 ;  /* 0x006f001008007988 */ /* 0x000fe8000800040a */
[----:B------:R-:W-:Y:S04]  /*96e0*/  STS.U16 [R8+UR10+0x7300], R19 ;  /* 0x0073001308007988 */ /* 0x000fe8000800040a */
[----:B------:R-:W-:Y:S04]  /*96f0*/  STS.U16 [R8+UR10+0x7700], R22 ;  /* 0x0077001608007988 */ /* 0x000fe8000800040a */
[----:B------:R-:W-:Y:S04]  /*9700*/  STS.U16 [R8+UR10+0x7b00], R25 ;  /* 0x007b001908007988 */ /* 0x000fe8000800040a */
[----:B------:R2:W-:Y:S01]  /*9710*/  STS.U16 [R8+UR10+0x7f00], R28 ;  /* 0x007f001c08007988 */ /* 0x0005e2000800040a */
[----:B------:R-:W-:-:S04]  /*9720*/  ULEA UR12, UR8, UR10, 0x3 ;  /* 0x0000000a080c7291 */ /* 0x000fc8000f8e18ff */
[----:B------:R-:W-:Y:S01]  /*9730*/  UIADD3 UR12, UPT, UPT, UR12, 0xc000, URZ ;  /* 0x0000c0000c0c7890 */ /* 0x000fe2000fffe0ff */
[C---:B--2---:R-:W-:Y:S01]  /*9740*/  LOP3.LUT R8, R3.reuse, 0x10, RZ, 0x3c, !PT ;  /* 0x0000001003087812 */ /* 0x044fe200078e3cff */
[----:B------:R-:W-:Y:S01]  /*9750*/  STS.U16 [R3+UR10+0xa000], R29 ;  /* 0x00a0001d03007988 */ /* 0x000fe2000800040a */
[----:B------:R-:W-:-:S03]  /*9760*/  LOP3.LUT R11, R3, 0x20, RZ, 0x3c, !PT ;  /* 0x00000020030b7812 */ /* 0x000fc600078e3cff */
[----:B---3--:R-:W-:Y:S04]  /*9770*/  STS.U16 [R3+UR10+0xa400], R222 ;  /* 0x00a400de03007988 */ /* 0x008fe8000800040a */
[----:B----4-:R-:W-:Y:S04]  /*9780*/  STS.U16 [R3+UR10+0xa800], R223 ;  /* 0x00a800df03007988 */ /* 0x010fe8000800040a */
[----:B------:R-:W-:Y:S04]  /*9790*/  STS.U16 [R3+UR10+0xac00], R224 ;  /* 0x00ac00e003007988 */ /* 0x000fe8000800040a */
[----:B------:R-:W-:Y:S04]  /*97a0*/  STS.U16 [R8+UR10+0xa080], R225 ;  /* 0x00a080e108007988 */ /* 0x000fe8000800040a */
[----:B------:R-:W-:Y:S04]  /*97b0*/  STS.U16 [R8+UR10+0xa480], R226 ;  /* 0x00a480e208007988 */ /* 0x000fe8000800040a */
[----:B------:R-:W-:Y:S04]  /*97c0*/  STS.U16 [R8+UR10+0xa880], R227 ;  /* 0x00a880e308007988 */ /* 0x000fe8000800040a */
[----:B------:R0:W-:Y:S04]  /*97d0*/  STS.U16 [R8+UR10+0xac80], R228 ;  /* 0x00ac80e408007988 */ /* 0x0001e8000800040a */
[----:B------:R-:W-:Y:S01]  /*97e0*/  STS.U16 [R11+UR10+0xa100], R229 ;  /* 0x00a100e50b007988 */ /* 0x000fe2000800040a */
[----:B------:R-:W-:-:S03]  /*97f0*/  LOP3.LUT R9, R3, 0x40, RZ, 0x3c, !PT ;  /* 0x0000004003097812 */ /* 0x000fc600078e3cff */
[----:B------:R-:W-:Y:S01]  /*9800*/  STS.U16 [R11+UR10+0xa500], R230 ;  /* 0x00a500e60b007988 */ /* 0x000fe2000800040a */
[----:B0-----:R-:W-:-:S03]  /*9810*/  LOP3.LUT R8, R3, 0x30, RZ, 0x3c, !PT ;  /* 0x0000003003087812 */ /* 0x001fc600078e3cff */
[----:B------:R-:W-:Y:S04]  /*9820*/  STS.U16 [R11+UR10+0xa900], R231 ;  /* 0x00a900e70b007988 */ /* 0x000fe8000800040a */
[----:B------:R-:W-:Y:S04]  /*9830*/  STS.U16 [R11+UR10+0xad00], R232 ;  /* 0x00ad00e80b007988 */ /* 0x000fe8000800040a */
[----:B------:R-:W-:Y:S04]  /*9840*/  STS.U16 [R8+UR10+0xa180], R233 ;  /* 0x00a180e908007988 */ /* 0x000fe8000800040a */
[----:B------:R-:W-:Y:S04]  /*9850*/  STS.U16 [R8+UR10+0xa580], R234 ;  /* 0x00a580ea08007988 */ /* 0x000fe8000800040a */
[----:B------:R-:W-:Y:S04]  /*9860*/  STS.U16 [R8+UR10+0xa980], R235 ;  /* 0x00a980eb08007988 */ /* 0x000fe8000800040a */
[----:B------:R0:W-:Y:S04]  /*9870*/  STS.U16 [R8+UR10+0xad80], R236 ;  /* 0x00ad80ec08007988 */ /* 0x0001e8000800040a */
[----:B------:R-:W-:Y:S04]  /*9880*/  STS.U16 [R9+UR10+0xa200], R237 ;  /* 0x00a200ed09007988 */ /* 0x000fe8000800040a */
[----:B------:R-:W-:Y:S01]  /*9890*/  STS.U16 [R9+UR10+0xa600], R238 ;  /* 0x00a600ee09007988 */ /* 0x000fe2000800040a */
[----:B0-----:R-:W-:-:S03]  /*98a0*/  LOP3.LUT R8, R3, 0x50, RZ, 0x3c, !PT ;  /* 0x0000005003087812 */ /* 0x001fc600078e3cff */
[----:B------:R-:W-:Y:S04]  /*98b0*/  STS.U16 [R9+UR10+0xaa00], R239 ;  /* 0x00aa00ef09007988 */ /* 0x000fe8000800040a */
[----:B------:R0:W-:Y:S04]  /*98c0*/  STS.U16 [R9+UR10+0xae00], R240 ;  /* 0x00ae00f009007988 */ /* 0x0001e8000800040a */
[----:B------:R-:W-:Y:S04]  /*98d0*/  STS.U16 [R8+UR10+0xa280], R241 ;  /* 0x00a280f108007988 */ /* 0x000fe8000800040a */
[----:B------:R-:W-:Y:S01]  /*98e0*/  STS.U16 [R8+UR10+0xa680], R242 ;  /* 0x00a680f208007988 */ /* 0x000fe2000800040a */
[----:B0-----:R-:W-:-:S03]  /*98f0*/  LOP3.LUT R9, R3, 0x60, RZ, 0x3c, !PT ;  /* 0x0000006003097812 */ /* 0x001fc600078e3cff */
[----:B------:R-:W-:Y:S04]  /*9900*/  STS.U16 [R8+UR10+0xaa80], R243 ;  /* 0x00aa80f308007988 */ /* 0x000fe8000800040a */
[----:B------:R0:W-:Y:S04]  /*9910*/  STS.U16 [R8+UR10+0xae80], R244 ;  /* 0x00ae80f408007988 */ /* 0x0001e8000800040a */
[----:B------:R1:W-:Y:S04]  /*9920*/  STS.U16 [R9+UR10+0xa300], R245 ;  /* 0x00a300f509007988 */ /* 0x0003e8000800040a */
[----:B------:R1:W-:Y:S01]  /*9930*/  STS.U16 [R9+UR10+0xa700], R246 ;  /* 0x00a700f609007988 */ /* 0x0003e2000800040a */
[----:B0-----:R-:W-:-:S03]  /*9940*/  LOP3.LUT R8, R3, 0x70, RZ, 0x3c, !PT ;  /* 0x0000007003087812 */ /* 0x001fc600078e3cff */
[----:B------:R1:W-:Y:S04]  /*9950*/  STS.U16 [R9+UR10+0xab00], R247 ;  /* 0x00ab00f709007988 */ /* 0x0003e8000800040a */
[----:B------:R1:W-:Y:S04]  /*9960*/  STS.U16 [R9+UR10+0xaf00], R248 ;  /* 0x00af00f809007988 */ /* 0x0003e8000800040a */
[----:B------:R1:W-:Y:S04]  /*9970*/  STS.U16 [R8+UR10+0xa380], R249 ;  /* 0x00a380f908007988 */ /* 0x0003e8000800040a */
[----:B------:R1:W-:Y:S04]  /*9980*/  STS.U16 [R8+UR10+0xa780], R250 ;  /* 0x00a780fa08007988 */ /* 0x0003e8000800040a */
[----:B------:R1:W-:Y:S04]  /*9990*/  STS.U16 [R8+UR10+0xab80], R251 ;  /* 0x00ab80fb08007988 */ /* 0x0003e8000800040a */
[----:B------:R1:W-:Y:S01]  /*99a0*/  STS.U16 [R8+UR10+0xaf80], R252 ;  /* 0x00af80fc08007988 */ /* 0x0003e2000800040a */
[----:B------:R0:W-:Y:S06]  /*99b0*/  MEMBAR.ALL.CTA ;  /* 0x0000000000007992 */ /* 0x0001ec0000008000 */
[----:B0-----:R-:W0:Y:S02]  /*99c0*/  FENCE.VIEW.ASYNC.S ;  /* 0x00000000000073c6 */ /* 0x001e240000000000 */
[----:B0-----:R-:W-:Y:S06]  /*99d0*/  BAR.SYNC.DEFER_BLOCKING 0x0 ;  /* 0x0000000000007b1d */ /* 0x001fec0000010000 */
[----:B------:R-:W-:Y:S05]  /*99e0*/  @P0 BRA `(.L_x_9) ;  /* 0x00000000007c0947 */ /* 0x000fea0003800000 */
[----:B------:R-:W-:Y:S01]  /*99f0*/  UMOV UR15, 0x40004040 ;  /* 0x40004040000f7882 */ /* 0x000fe20000000000 */
[----:B------:R-:W-:Y:S01]  /*9a00*/  UMOV UR17, 0x40004040 ;  /* 0x4000404000117882 */ /* 0x000fe20000000000 */
[----:B------:R-:W-:Y:S01]  /*9a10*/  UMOV UR18, 0x0 ;  /* 0x0000000000127882 */ /* 0x000fe20000000000 */
[----:B------:R-:W-:Y:S01]  /*9a20*/  UMOV UR19, 0x4088490 ;  /* 0x0408849000137882 */ /* 0x000fe20000000000 */
[----:B------:R-:W-:Y:S01]  /*9a30*/  UMOV UR50, 0x0 ;  /* 0x0000000000327882 */ /* 0x000fe20000000000 */
[----:B------:R-:W-:Y:S01]  /*9a40*/  UMOV UR51, 0x4088490 ;  /* 0x0408849000337882 */ /* 0x000fe20000000000 */
        /* <DEDUP_REMOVED lines=25> */
.L_x_9:
[----:B------:R-:W-:Y:S01]  /*9be0*/  UIADD3 UR8, UPT, UPT, UR8, 0x1, URZ ;  /* 0x0000000108087890 */ /* 0x000fe2000fffe0ff */
[----:B-----5:R-:W-:Y:S01]  /*9bf0*/  VIADD R6, R6, 0xffffffff ;  /* 0xffffffff06067836 */ /* 0x020fe20000000000 */
[----:B------:R-:W-:Y:S02]  /*9c00*/  UIADD3 UR13, UPT, UPT, UR13, -0x80, URZ ;  /* 0xffffff800d0d7890 */ /* 0x000fe4000fffe0ff */
[----:B------:R-:W-:Y:S02]  /*9c10*/  UISETP.GT.AND UP1, UPT, UR8, 0x1, UPT ;  /* 0x000000010800788c */ /* 0x000fe4000bf24270 */
[----:B------:R-:W-:Y:S02]  /*9c20*/  ISETP.NE.U32.AND P2, PT, R6, RZ, PT ;  /* 0x000000ff0600720c */ /* 0x000fe40003f45070 */
[----:B0-----:R-:W-:Y:S02]  /*9c30*/  USEL UR4, URZ, 0x1, !UP1 ;  /* 0x00000001ff047887 */ /* 0x001fe4000c800000 */
[----:B------:R-:W-:-:S02]  /*9c40*/  USEL UR8, UR8, URZ, !UP1 ;  /* 0x000000ff08087287 */ /* 0x000fc4000c800000 */
[----:B------:R-:W-:-:S03]  /*9c50*/  ULOP3.LUT UR6, UR5, UR4, URZ, 0x3c, !UPT ;  /* 0x0000000405067292 */ /* 0x000fc6000f8e3cff */
[----:B------:R-:W-:-:S04]  /*9c60*/  UMOV UR4, UR5 ;  /* 0x0000000500047c82 */ /* 0x000fc80008000000 */
[----:B------:R-:W-:Y:S01]  /*9c70*/  UMOV UR5, UR6 ;  /* 0x0000000600057c82 */ /* 0x000fe20008000000 */
[----:B------:R-:W-:Y:S05]  /*9c80*/  @P2 BRA `(.L_x_10) ;  /* 0xffffffd000282947 */ /* 0x000fea000383ffff */
.L_x_7:
[----:B------:R-:W2:Y:S02]  /*9c90*/  LDL.LU R7, [R1] ;  /* 0x0000000001077983 */ /* 0x000ea40000300800 */
[----:B--2---:R-:W-:-:S13]  /*9ca0*/  ISETP.GE.AND P0, PT, R7, 0x80, PT ;  /* 0x000000800700780c */ /* 0x004fda0003f06270 */
[----:B------:R-:W-:Y:S05]  /*9cb0*/  @!P0 BRA `(.L_x_11) ;  /* 0x0000000000108947 */ /* 0x000fea0003800000 */
[----:B------:R-:W-:-:S06]  /*9cc0*/  USHF.L.U32 UR4, UR4, 0x1f, URZ ;  /* 0x0000001f04047899 */ /* 0x000fcc00080006ff */
[----:B------:R-:W-:-:S04]  /*9cd0*/  IMAD.U32 R2, RZ, RZ, UR4 ;  /* 0x00000004ff027e24 */ /* 0x000fc8000f8e00ff */
[----:B------:R-:W0:Y:S02]  /*9ce0*/  SYNCS.PHASECHK.TRANS64.TRYWAIT P0, [UR12], R2 ;  /* 0x00000002ff0075a7 */ /* 0x000e24000800110c */
[----:B0-----:R-:W-:Y:S05]  /*9cf0*/  @!P0 BRA `(.L_x_12) ;  /* 0x0000000c00008947 */ /* 0x001fea0003800000 */
.L_x_11:
[----:B------:R-:W2:Y:S01]  /*9d00*/  LDL.LU R24, [R1+0x4] ;  /* 0x0000040001187983 */ /* 0x000ea20000300800 */
[----:B------:R-:W2:Y:S01]  /*9d10*/  LDCU UR4, c[0x0][0x3b4] ;  /* 0x00007680ff0477ac */ /* 0x000ea20008000800 */
[----:B------:R-:W-:Y:S06]  /*9d20*/  BAR.SYNC.DEFER_BLOCKING 0x0 ;  /* 0x0000000000007b1d */ /* 0x000fec0000010000 */
[----:B------:R-:W0:Y:S01]  /*9d30*/  LDCU.128 UR12, c[0x0][0x390] ;  /* 0x00007200ff0c77ac */ /* 0x000e220008000c00 */
[----:B------:R-:W3:Y:S01]  /*9d40*/  S2R R25, SR_TID.X ;  /* 0x0000000000197919 */ /* 0x000ee20000002100 */
[----:B------:R-:W4:Y:S01]  /*9d50*/  LDCU UR5, c[0x0][0x3b8] ;  /* 0x00007700ff0577ac */ /* 0x000f220008000800 */
[----:B------:R-:W5:Y:S01]  /*9d60*/  S2R R22, SR_TID.X ;  /* 0x0000000000167919 */ /* 0x000f620000002100 */
[----:B------:R-:W1:Y:S02]  /*9d70*/  @!P1 SYNCS.CCTL.IV [UR10+0xc000] ;  /* 0x00c00000ff0099b1 */ /* 0x000e64000800000a */
[----:B-1----:R-:W-:Y:S06]  /*9d80*/  BAR.SYNC.DEFER_BLOCKING 0x0 ;  /* 0x0000000000007b1d */ /* 0x002fec0000010000 */
[----:B------:R-:W-:Y:S01]  /*9d90*/  LDTM.16dp32bit_t0_t15.x16 R4, tmem[UR11] ;  /* 0x0000000b000479ee */ /* 0x000fe20008a00000 */
[----:B------:R-:W1:Y:S01]  /*9da0*/  LDTM.16dp32bit_t16_t31.x16 R4, tmem[UR11+0x10] ;  /* 0x0000100b000479ee */ /* 0x000e620008a20000 */
[----:B---3--:R-:W-:-:S02]  /*9db0*/  IMAD.SHL.U32 R2, R25, 0x10, RZ ;  /* 0x0000001019027824 */ /* 0x008fc400078e00ff */
[C---:B------:R-:W-:Y:S02]  /*9dc0*/  IMAD.SHL.U32 R20, R25.reuse, 0x80, RZ ;  /* 0x0000008019147824 */ /* 0x040fe400078e00ff */
[----:B------:R-:W-:Y:S01]  /*9dd0*/  IMAD.SHL.U32 R3, R25, 0x8, RZ ;  /* 0x0000000819037824 */ /* 0x000fe200078e00ff */
[----:B------:R-:W-:Y:S02]  /*9de0*/  LOP3.LUT R2, R2, 0xf0, RZ, 0xc0, !PT ;  /* 0x000000f002027812 */ /* 0x000fe400078ec0ff */
[----:B------:R-:W-:Y:S02]  /*9df0*/  LOP3.LUT R21, R20, 0x800, RZ, 0xc0, !PT ;  /* 0x0000080014157812 */ /* 0x000fe400078ec0ff */
[----:B------:R-:W-:Y:S01]  /*9e00*/  LOP3.LUT R3, R3, 0x300, RZ, 0xc0, !PT ;  /* 0x0000030003037812 */ /* 0x000fe200078ec0ff */
[----:B------:R-:W3:Y:S01]  /*9e10*/  @!P1 SYNCS.CCTL.IV [UR10+0xc008] ;  /* 0x00c00800ff0099b1 */ /* 0x000ee2000800000a */
[----:B------:R-:W-:Y:S01]  /*9e20*/  IADD3 R2, PT, PT, R2, UR10, R21 ;  /* 0x0000000a02027c10 */ /* 0x000fe2000fffe015 */
[----:B------:R-:W-:Y:S01]  /*9e30*/  NOP ;  /* 0x0000000000007918 */ /* 0x000fe20000000000 */
[----:B-----5:R-:W-:-:S03]  /*9e40*/  LOP3.LUT R26, R22, 0x7f, RZ, 0xc0, !PT ;  /* 0x0000007f161a7812 */ /* 0x020fc600078ec0ff */
[----:B------:R-:W-:Y:S01]  /*9e50*/  IMAD.IADD R3, R3, 0x1, R2 ;  /* 0x0000000103037824 */ /* 0x000fe200078e0202 */
[----:B-1----:R-:W-:Y:S02]  /*9e60*/  F2FP.BF16.F32.PACK_AB R4, R6, R4 ;  /* 0x000000040604723e */ /* 0x002fe400000010ff */
[----:B------:R-:W-:Y:S02]  /*9e70*/  F2FP.BF16.F32.PACK_AB R20, R7, R5 ;  /* 0x000000050714723e */ /* 0x000fe400000010ff */
[----:B------:R-:W-:Y:S02]  /*9e80*/  F2FP.BF16.F32.PACK_AB R5, R10, R8 ;  /* 0x000000080a05723e */ /* 0x000fe400000010ff */
[----:B------:R-:W-:Y:S02]  /*9e90*/  F2FP.BF16.F32.PACK_AB R21, R11, R9 ;  /* 0x000000090b15723e */ /* 0x000fe400000010ff */
[----:B------:R-:W-:Y:S02]  /*9ea0*/  F2FP.BF16.F32.PACK_AB R6, R14, R12 ;  /* 0x0000000c0e06723e */ /* 0x000fe400000010ff */
[----:B------:R-:W-:-:S02]  /*9eb0*/  F2FP.BF16.F32.PACK_AB R22, R15, R13 ;  /* 0x0000000d0f16723e */ /* 0x000fc400000010ff */
[----:B------:R-:W-:Y:S02]  /*9ec0*/  F2FP.BF16.F32.PACK_AB R7, R18, R16 ;  /* 0x000000101207723e */ /* 0x000fe400000010ff */
[----:B------:R-:W-:Y:S02]  /*9ed0*/  F2FP.BF16.F32.PACK_AB R23, R19, R17 ;  /* 0x000000111317723e */ /* 0x000fe400000010ff */
[----:B------:R-:W-:Y:S01]  /*9ee0*/  LEA R12, R26, UR10, 0x4 ;  /* 0x0000000a1a0c7c11 */ /* 0x000fe2000f8e20ff */
[----:B---3--:R1:W-:Y:S01]  /*9ef0*/  STS.128 [R3], R4 ;  /* 0x0000000403007388 */ /* 0x0083e20000000c00 */
[----:B------:R-:W-:-:S03]  /*9f00*/  SHF.R.U32.HI R13, RZ, 0x6, R25 ;  /* 0x00000006ff0d7819 */ /* 0x000fc60000011619 */
[----:B------:R4:W-:Y:S01]  /*9f10*/  STS.128 [R3+0x400], R20 ;  /* 0x0004001403007388 */ /* 0x0009e20000000c00 */
[----:B------:R-:W-:Y:S01]  /*9f20*/  SGXT.U32 R13, R13, 0x1 ;  /* 0x000000010d0d781a */ /* 0x000fe20000000000 */
[----:B------:R-:W-:Y:S03]  /*9f30*/  BAR.SYNC.DEFER_BLOCKING 0x0 ;  /* 0x0000000000007b1d */ /* 0x000fe60000010000 */
[C---:B------:R-:W-:Y:S02]  /*9f40*/  LOP3.LUT R8, R0.reuse, R13, RZ, 0xfc, !PT ;  /* 0x0000000d00087212 */ /* 0x040fe400078efcff */
[C-C-:B------:R-:W-:Y:S02]  /*9f50*/  LOP3.LUT R9, R0.reuse, 0x8, R13.reuse, 0xfe, !PT ;  /* 0x0000000800097812 */ /* 0x140fe400078efe0d */
[C-C-:B------:R-:W-:Y:S02]  /*9f60*/  LOP3.LUT R10, R0.reuse, 0xa, R13.reuse, 0xfe, !PT ;  /* 0x0000000a000a7812 */ /* 0x140fe400078efe0d */
[----:B------:R-:W-:-:S02]  /*9f70*/  LOP3.LUT R11, R0, 0xc, R13, 0xfe, !PT ;  /* 0x0000000c000b7812 */ /* 0x000fc400078efe0d */
[C-C-:B-1----:R-:W-:Y:S02]  /*9f80*/  LOP3.LUT R4, R0.reuse, 0x2, R13.reuse, 0xfe, !PT ;  /* 0x0000000200047812 */ /* 0x142fe400078efe0d */
[--C-:B------:R-:W-:Y:S01]  /*9f90*/  LOP3.LUT R6, R0, 0x4, R13.reuse, 0xfe, !PT ;  /* 0x0000000400067812 */ /* 0x100fe200078efe0d */
[----:B----4-:R-:W-:Y:S01]  /*9fa0*/  IMAD R3, R8, UR5, RZ ;  /* 0x0000000508037c24 */ /* 0x010fe2000f8e02ff */
[----:B------:R-:W-:Y:S01]  /*9fb0*/  LOP3.LUT R15, R0, 0x1e, R13, 0xfe, !PT ;  /* 0x0000001e000f7812 */ /* 0x000fe200078efe0d */
[----:B------:R-:W-:Y:S02]  /*9fc0*/  IMAD R5, R4, UR5, RZ ;  /* 0x0000000504057c24 */ /* 0x000fe4000f8e02ff */
[----:B------:R-:W-:Y:S01]  /*9fd0*/  IMAD R7, R6, UR5, RZ ;  /* 0x0000000506077c24 */ /* 0x000fe2000f8e02ff */
[----:B------:R-:W1:Y:S04]  /*9fe0*/  LDS.128 R16, [R12] ;  /* 0x000000000c107984 */ /* 0x000e680000000c00 */
[----:B------:R-:W3:Y:S01]  /*9ff0*/  LDS.128 R20, [R12+0x800] ;  /* 0x000800000c147984 */ /* 0x000ee20000000c00 */
[----:B-1----:R-:W-:Y:S01]  /*a000*/  PRMT R14, R16, 0x7632, R14 ;  /* 0x00007632100e7816 */ /* 0x002fe2000000000e */
[C---:B--2---:R-:W-:Y:S01]  /*a010*/  IMAD R2, R24.reuse, UR4, RZ ;  /* 0x0000000418027c24 */ /* 0x044fe2000f8e02ff */
[----:B0-----:R-:W-:-:S04]  /*a020*/  ISETP.GE.AND P0, PT, R24, UR14, PT ;  /* 0x0000000e18007c0c */ /* 0x001fc8000bf06270 */
[----:B------:R-:W-:Y:S02]  /*a030*/  LEA R24, P2, R2, UR12, 0x1 ;  /* 0x0000000c02187c11 */ /* 0x000fe4000f8408ff */
[----:B------:R-:W-:Y:S02]  /*a040*/  ISETP.LT.AND P1, PT, R8, UR15, !P0 ;  /* 0x0000000f08007c0c */ /* 0x000fe4000c721270 */
[----:B------:R-:W-:Y:S02]  /*a050*/  LEA.HI.X.SX32 R26, R2, UR13, 0x1, P2 ;  /* 0x0000000d021a7c11 */ /* 0x000fe400090f0eff */
[----:B------:R-:W-:Y:S02]  /*a060*/  LEA R2, P2, R3, R24, 0x1 ;  /* 0x0000001803027211 */ /* 0x000fe400078408ff */
[----:B------:R-:W-:Y:S02]  /*a070*/  ISETP.LT.AND P4, PT, R4, UR15, !P0 ;  /* 0x0000000f04007c0c */ /* 0x000fe4000c781270 */
[----:B------:R-:W-:-:S02]  /*a080*/  LOP3.LUT R8, R0, 0x6, R13, 0xfe, !PT ;  /* 0x0000000600087812 */ /* 0x000fc400078efe0d */
[----:B------:R-:W-:Y:S02]  /*a090*/  LEA R4, P3, R5, R24, 0x1 ;  /* 0x0000001805047211 */ /* 0x000fe400078608ff */
[----:B------:R-:W-:Y:S02]  /*a0a0*/  LEA.HI.X.SX32 R3, R3, R26, 0x1, P2 ;  /* 0x0000001a03037211 */ /* 0x000fe400010f0eff */
[C---:B------:R-:W-:Y:S01]  /*a0b0*/  ISETP.LT.AND P5, PT, R8.reuse, UR15, !P0 ;  /* 0x0000000f08007c0c */ /* 0x040fe2000c7a1270 */
[----:B------:R-:W-:Y:S01]  /*a0c0*/  IMAD R8, R8, UR5, RZ ;  /* 0x0000000508087c24 */ /* 0x000fe2000f8e02ff */
[----:B------:R-:W-:Y:S01]  /*a0d0*/  ISETP.LT.AND P6, PT, R6, UR15, !P0 ;  /* 0x0000000f06007c0c */ /* 0x000fe2000c7c1270 */
[----:B------:R0:W-:Y:S01]  /*a0e0*/  @P1 STG.E.U16 desc[UR24][R2.64], R16 ;  /* 0x0000001002001986 */ /* 0x0001e2000c101518 */
[----:B------:R-:W-:Y:S02]  /*a0f0*/  LEA R6, P2, R7, R24, 0x1 ;  /* 0x0000001807067211 */ /* 0x000fe400078408ff */
[----:B------:R-:W-:-:S02]  /*a100*/  LEA.HI.X.SX32 R5, R5, R26, 0x1, P3 ;  /* 0x0000001a05057211 */ /* 0x000fc400018f0eff */
[----:B------:R-:W-:Y:S02]  /*a110*/  LEA.HI.X.SX32 R7, R7, R26, 0x1, P2 ;  /* 0x0000001a07077211 */ /* 0x000fe400010f0eff */
[C---:B------:R-:W-:Y:S01]  /*a120*/  ISETP.LT.AND P2, PT, R9.reuse, UR15, !P0 ;  /* 0x0000000f09007c0c */ /* 0x040fe2000c741270 */
[----:B------:R1:W-:Y:S01]  /*a130*/  @P4 STG.E.U16 desc[UR24][R4.64], R14 ;  /* 0x0000000e04004986 */ /* 0x0003e2000c101518 */
[----:B------:R-:W-:Y:S01]  /*a140*/  IMAD R9, R9, UR5, RZ ;  /* 0x0000000509097c24 */ /* 0x000fe2000f8e02ff */
[C---:B------:R-:W-:Y:S01]  /*a150*/  ISETP.LT.AND P1, PT, R10.reuse, UR15, !P0 ;  /* 0x0000000f0a007c0c */ /* 0x040fe2000c721270 */
[----:B------:R-:W-:Y:S01]  /*a160*/  IMAD R10, R10, UR5, RZ ;  /* 0x000000050a0a7c24 */ /* 0x000fe2000f8e02ff */
[----:B0-----:R-:W-:Y:S01]  /*a170*/  LEA R2, P3, R8, R24, 0x1 ;  /* 0x0000001808027211 */ /* 0x001fe200078608ff */
[----:B------:R0:W-:Y:S01]  /*a180*/  @P6 STG.E.U16 desc[UR24][R6.64], R17 ;  /* 0x0000001106006986 */ /* 0x0001e2000c101518 */
[----:B------:R-:W-:Y:S02]  /*a190*/  LOP3.LUT R16, R0, 0x1c, R13, 0xfe, !PT ;  /* 0x0000001c00107812 */ /* 0x000fe400078efe0d */
[----:B------:R-:W-:-:S02]  /*a1a0*/  LEA.HI.X.SX32 R3, R8, R26, 0x1, P3 ;  /* 0x0000001a08037211 */ /* 0x000fc400018f0eff */
[C---:B------:R-:W-:Y:S01]  /*a1b0*/  ISETP.LT.AND P3, PT, R11.reuse, UR15, !P0 ;  /* 0x0000000f0b007c0c */ /* 0x040fe2000c761270 */
[----:B------:R-:W-:Y:S01]  /*a1c0*/  IMAD R11, R11, UR5, RZ ;  /* 0x000000050b0b7c24 */ /* 0x000fe2000f8e02ff */
[----:B-1----:R-:W-:Y:S02]  /*a1d0*/  PRMT R5, R17, 0x7632, R5 ;  /* 0x0000763211057816 */ /* 0x002fe40000000005 */
[-C--:B------:R-:W-:Y:S02]  /*a1e0*/  LEA R4, P4, R9, R24.reuse, 0x1 ;  /* 0x0000001809047211 */ /* 0x080fe400078808ff */
[----:B------:R-:W-:Y:S01]  /*a1f0*/  PRMT R14, R18, 0x7632, R14 ;  /* 0x00007632120e7816 */ /* 0x000fe2000000000e */
[----:B------:R1:W-:Y:S01]  /*a200*/  @P5 STG.E.U16 desc[UR24][R2.64], R5 ;  /* 0x0000000502005986 */ /* 0x0003e2000c101518 */
[-C--:B0-----:R-:W-:Y:S02]  /*a210*/  LEA R6, P5, R10, R24.reuse, 0x1 ;  /* 0x000000180a067211 */ /* 0x081fe400078a08ff */
[----:B------:R-:W-:-:S02]  /*a220*/  LEA R8, P6, R11, R24, 0x1 ;  /* 0x000000180b087211 */ /* 0x000fc400078c08ff */
[-C--:B------:R-:W-:Y:S02]  /*a230*/  LEA.HI.X.SX32 R7, R10, R26.reuse, 0x1, P5 ;  /* 0x0000001a0a077211 */ /* 0x080fe400028f0eff */
[C-C-:B------:R-:W-:Y:S02]  /*a240*/  LOP3.LUT R10, R0.reuse, 0x10, R13.reuse, 0xfe, !PT ;  /* 0x00000010000a7812 */ /* 0x140fe400078efe0d */
[--C-:B------:R-:W-:Y:S02]  /*a250*/  LOP3.LUT R17, R0, 0x1a, R13.reuse, 0xfe, !PT ;  /* 0x0000001a00117812 */ /* 0x100fe400078efe0d */
[----:B------:R-:W-:Y:S02]  /*a260*/  ISETP.LT.AND P5, PT, R10, UR15, !P0 ;  /* 0x0000000f0a007c0c */ /* 0x000fe4000c7a1270 */
[----:B-1----:R-:W-:Y:S01]  /*a270*/  LOP3.LUT R3, R0, 0xe, R13, 0xfe, !PT ;  /* 0x0000000e00037812 */ /* 0x002fe200078efe0d */
[----:B------:R-:W-:Y:S01]  /*a280*/  IMAD R12, R17, UR5, RZ ;  /* 0x00000005110c7c24 */ /* 0x000fe2000f8e02ff */
[----:B------:R-:W-:-:S02]  /*a290*/  LEA.HI.X.SX32 R5, R9, R26, 0x1, P4 ;  /* 0x0000001a09057211 */ /* 0x000fc400020f0eff */
[--C-:B------:R-:W-:Y:S02]  /*a2a0*/  LOP3.LUT R2, R0, 0x12, R13.reuse, 0xfe, !PT ;  /* 0x0000001200027812 */ /* 0x100fe400078efe0d */
[C---:B------:R-:W-:Y:S01]  /*a2b0*/  ISETP.LT.AND P4, PT, R3.reuse, UR15, !P0 ;  /* 0x0000000f03007c0c */ /* 0x040fe2000c781270 */
[----:B------:R-:W-:Y:S01]  /*a2c0*/  IMAD R3, R3, UR5, RZ ;  /* 0x0000000503037c24 */ /* 0x000fe2000f8e02ff */
[----:B------:R0:W-:Y:S01]  /*a2d0*/  @P2 STG.E.U16 desc[UR24][R4.64], R18 ;  /* 0x0000001204002986 */ /* 0x0001e2000c101518 */
[----:B------:R-:W-:Y:S02]  /*a2e0*/  LEA.HI.X.SX32 R9, R11, R26, 0x1, P6 ;  /* 0x0000001a0b097211 */ /* 0x000fe400030f0eff */
[----:B------:R-:W-:Y:S01]  /*a2f0*/  ISETP.LT.AND P6, PT, R2, UR15, !P0 ;  /* 0x0000000f02007c0c */ /* 0x000fe2000c7c1270 */
[----:B------:R1:W-:Y:S01]  /*a300*/  @P1 STG.E.U16 desc[UR24][R6.64], R14 ;  /* 0x0000000e06001986 */ /* 0x0003e2000c101518 */
[----:B------:R-:W-:-:S03]  /*a310*/  LOP3.LUT R11, R0, 0x18, R13, 0xfe, !PT ;  /* 0x00000018000b7812 */ /* 0x000fc600078efe0d */
[----:B------:R2:W-:Y:S01]  /*a320*/  @P3 STG.E.U16 desc[UR24][R8.64], R19 ;  /* 0x0000001308003986 */ /* 0x0005e2000c101518 */
[----:B0-----:R-:W-:Y:S02]  /*a330*/  IMAD R5, R10, UR5, RZ ;  /* 0x000000050a057c24 */ /* 0x001fe4000f8e02ff */
[----:B-1----:R-:W-:Y:S01]  /*a340*/  IMAD R7, R2, UR5, RZ ;  /* 0x0000000502077c24 */ /* 0x002fe2000f8e02ff */
[-C--:B------:R-:W-:Y:S01]  /*a350*/  LEA R2, P1, R3, R24.reuse, 0x1 ;  /* 0x0000001803027211 */ /* 0x080fe200078208ff */
[----:B------:R-:W-:Y:S01]  /*a360*/  IMAD R14, R15, UR5, RZ ;  /* 0x000000050f0e7c24 */ /* 0x000fe2000f8e02ff */
[----:B------:R-:W-:Y:S02]  /*a370*/  LEA R4, P2, R5, R24, 0x1 ;  /* 0x0000001805047211 */ /* 0x000fe400078408ff */
[----:B------:R-:W-:Y:S02]  /*a380*/  LEA.HI.X.SX32 R3, R3, R26, 0x1, P1 ;  /* 0x0000001a03037211 */ /* 0x000fe400008f0eff */
[----:B--2---:R-:W-:-:S02]  /*a390*/  PRMT R19, R19, 0x7632, R19 ;  /* 0x0000763213137816 */ /* 0x004fc40000000013 */
[C-C-:B------:R-:W-:Y:S02]  /*a3a0*/  LOP3.LUT R9, R0.reuse, 0x16, R13.reuse, 0xfe, !PT ;  /* 0x0000001600097812 */ /* 0x140fe400078efe0d */
[----:B------:R-:W-:Y:S01]  /*a3b0*/  LEA R6, P3, R7, R24, 0x1 ;  /* 0x0000001807067211 */ /* 0x000fe200078608ff */
[----:B------:R-:W-:Y:S01]  /*a3c0*/  @P4 STG.E.U16 desc[UR24][R2.64], R19 ;  /* 0x0000001302004986 */ /* 0x000fe2000c101518 */
[-C--:B------:R-:W-:Y:S02]  /*a3d0*/  LEA.HI.X.SX32 R5, R5, R26.reuse, 0x1, P2 ;  /* 0x0000001a05057211 */ /* 0x080fe400010f0eff */
[C---:B------:R-:W-:Y:S01]  /*a3e0*/  ISETP.LT.AND P4, PT, R9.reuse, UR15, !P0 ;  /* 0x0000000f09007c0c */ /* 0x040fe2000c781270 */
[----:B------:R-:W-:Y:S01]  /*a3f0*/  IMAD R9, R9, UR5, RZ ;  /* 0x0000000509097c24 */ /* 0x000fe2000f8e02ff */
[----:B------:R-:W-:Y:S01]  /*a400*/  LOP3.LUT R0, R0, 0x14, R13, 0xfe, !PT ;  /* 0x0000001400007812 */ /* 0x000fe200078efe0d */
[----:B---3--:R0:W-:Y:S01]  /*a410*/  @P5 STG.E.U16 desc[UR24][R4.64], R20 ;  /* 0x0000001404005986 */ /* 0x0081e2000c101518 */
[----:B------:R-:W-:Y:S01]  /*a420*/  LEA.HI.X.SX32 R7, R7, R26, 0x1, P3 ;  /* 0x0000001a07077211 */ /* 0x000fe200018f0eff */
[----:B------:R-:W-:Y:S01]  /*a430*/  IMAD R13, R16, UR5, RZ ;  /* 0x00000005100d7c24 */ /* 0x000fe2000f8e02ff */
[----:B------:R-:W-:-:S02]  /*a440*/  PRMT R8, R20, 0x7632, R8 ;  /* 0x0000763214087816 */ /* 0x000fc40000000008 */
[C---:B------:R-:W-:Y:S01]  /*a450*/  ISETP.LT.AND P3, PT, R11.reuse, UR15, !P0 ;  /* 0x0000000f0b007c0c */ /* 0x040fe2000c761270 */
[----:B------:R-:W-:Y:S01]  /*a460*/  IMAD R11, R11, UR5, RZ ;  /* 0x000000050b0b7c24 */ /* 0x000fe2000f8e02ff */
[C---:B------:R-:W-:Y:S01]  /*a470*/  ISETP.LT.AND P5, PT, R0.reuse, UR15, !P0 ;  /* 0x0000000f00007c0c */ /* 0x040fe2000c7a1270 */
[----:B------:R-:W-:Y:S01]  /*a480*/  IMAD R0, R0, UR5, RZ ;  /* 0x0000000500007c24 */ /* 0x000fe2000f8e02ff */
[----:B------:R1:W-:Y:S01]  /*a490*/  @P6 STG.E.U16 desc[UR24][R6.64], R8 ;  /* 0x0000000806006986 */ /* 0x0003e2000c101518 */
[----:B0-----:R-:W-:-:S03]  /*a4a0*/  LEA R4, P1, R9, R24, 0x1 ;  /* 0x0000001809047211 */ /* 0x001fc600078208ff */
[C---:B------:R-:W-:Y:S02]  /*a4b0*/  LEA R2, P6, R0.reuse, R24, 0x1 ;  /* 0x0000001800027211 */ /* 0x040fe400078c08ff */
[----:B------:R-:W-:Y:S02]  /*a4c0*/  LEA.HI.X.SX32 R5, R9, R26, 0x1, P1 ;  /* 0x0000001a09057211 */ /* 0x000fe400008f0eff */
[----:B------:R-:W-:Y:S02]  /*a4d0*/  LEA R10, P1, R13, R24, 0x1 ;  /* 0x000000180d0a7211 */ /* 0x000fe400078208ff */
[----:B------:R-:W-:Y:S02]  /*a4e0*/  LEA.HI.X.SX32 R3, R0, R26, 0x1, P6 ;  /* 0x0000001a00037211 */ /* 0x000fe400030f0eff */
[CC--:B-1----:R-:W-:Y:S02]  /*a4f0*/  LEA R6, P2, R11.reuse, R24.reuse, 0x1 ;  /* 0x000000180b067211 */ /* 0x0c2fe400078408ff */
[----:B------:R-:W-:Y:S01]  /*a500*/  LEA R8, P6, R12, R24, 0x1 ;  /* 0x000000180c087211 */ /* 0x000fe200078c08ff */
[----:B------:R0:W-:Y:S01]  /*a510*/  @P5 STG.E.U16 desc[UR24][R2.64], R21 ;  /* 0x0000001502005986 */ /* 0x0001e2000c101518 */
[----:B------:R-:W-:-:S02]  /*a520*/  LEA.HI.X.SX32 R7, R11, R26, 0x1, P2 ;  /* 0x0000001a0b077211 */ /* 0x000fc400010f0eff */
[----:B------:R-:W-:Y:S02]  /*a530*/  ISETP.LT.AND P2, PT, R17, UR15, !P0 ;  /* 0x0000000f11007c0c */ /* 0x000fe4000c741270 */
[-C--:B------:R-:W-:Y:S02]  /*a540*/  LEA.HI.X.SX32 R11, R13, R26.reuse, 0x1, P1 ;  /* 0x0000001a0d0b7211 */ /* 0x080fe400008f0eff */
[----:B------:R-:W-:Y:S02]  /*a550*/  ISETP.LT.AND P1, PT, R16, UR15, !P0 ;  /* 0x0000000f10007c0c */ /* 0x000fe4000c721270 */
[----:B------:R-:W-:Y:S02]  /*a560*/  ISETP.LT.AND P0, PT, R15, UR15, !P0 ;  /* 0x0000000f0f007c0c */ /* 0x000fe4000c701270 */
[----:B------:R-:W-:Y:S02]  /*a570*/  PRMT R0, R21, 0x7632, R0 ;  /* 0x0000763215007816 */ /* 0x000fe40000000000 */
[----:B------:R-:W-:-:S02]  /*a580*/  LEA.HI.X.SX32 R9, R12, R26, 0x1, P6 ;  /* 0x0000001a0c097211 */ /* 0x000fc400030f0eff */
[----:B------:R-:W-:Y:S01]  /*a590*/  LEA R12, P6, R14, R24, 0x1 ;  /* 0x000000180e0c7211 */ /* 0x000fe200078c08ff */
[----:B------:R1:W-:Y:S01]  /*a5a0*/  @P4 STG.E.U16 desc[UR24][R4.64], R0 ;  /* 0x0000000004004986 */ /* 0x0003e2000c101518 */
[----:B0-----:R-:W-:Y:S02]  /*a5b0*/  PRMT R3, R22, 0x7632, R3 ;  /* 0x0000763216037816 */ /* 0x001fe40000000003 */
[----:B------:R-:W-:Y:S01]  /*a5c0*/  LEA.HI.X.SX32 R13, R14, R26, 0x1, P6 ;  /* 0x0000001a0e0d7211 */ /* 0x000fe200030f0eff */
[----:B------:R0:W-:Y:S04]  /*a5d0*/  @P3 STG.E.U16 desc[UR24][R6.64], R22 ;  /* 0x0000001606003986 */ /* 0x0001e8000c101518 */
[----:B------:R0:W-:Y:S01]  /*a5e0*/  @P2 STG.E.U16 desc[UR24][R8.64], R3 ;  /* 0x0000000308002986 */ /* 0x0001e2000c101518 */
[----:B-1----:R-:W-:-:S03]  /*a5f0*/  PRMT R5, R23, 0x7632, R5 ;  /* 0x0000763217057816 */ /* 0x002fc60000000005 */
[----:B------:R0:W-:Y:S04]  /*a600*/  @P1 STG.E.U16 desc[UR24][R10.64], R23 ;  /* 0x000000170a001986 */ /* 0x0001e8000c101518 */
[----:B------:R0:W-:Y:S01]  /*a610*/  @P0 STG.E.U16 desc[UR24][R12.64], R5 ;  /* 0x000000050c000986 */ /* 0x0001e2000c101518 */
[----:B------:R-:W-:Y:S06]  /*a620*/  BAR.SYNC.DEFER_BLOCKING 0x0 ;  /* 0x0000000000007b1d */ /* 0x000fec0000010000 */
[----:B------:R-:W-:Y:S05]  /*a630*/  BRA.U UP0, `(.L_x_13) ;  /* 0x00000001009c7547 */ /* 0x000fea000b800000 */
[----:B------:R-:W1:Y:S01]  /*a640*/  S2UR UR5, SR_CgaCtaId ;  /* 0x00000000000579c3 */ /* 0x000e620000008800 */
[----:B------:R-:W-:Y:S01]  /*a650*/  NOP ;  /* 0x0000000000007918 */ /* 0x000fe20000000000 */
[----:B------:R-:W-:Y:S01]  /*a660*/  UMOV UR4, 0x50 ;  /* 0x0000005000047882 */ /* 0x000fe20000000000 */
[----:B------:R-:W-:Y:S02]  /*a670*/  IMAD.U32 R0, RZ, RZ, UR9 ;  /* 0x00000009ff007e24 */ /* 0x000fe4000f8e00ff */
[----:B0-----:R-:W-:-:S03]  /*a680*/  IMAD.MOV.U32 R3, RZ, RZ, 0x1 ;  /* 0x00000001ff037424 */ /* 0x001fc600078e00ff */
[----:B------:R-:W-:-:S04]  /*a690*/  LOP3.LUT R0, R0, 0xffff, RZ, 0xc0, !PT ;  /* 0x0000ffff00007812 */ /* 0x000fc800078ec0ff */
[----:B------:R-:W-:-:S05]  /*a6a0*/  SHF.R.U32.HI R0, RZ, 0x5, R0 ;  /* 0x00000005ff007819 */ /* 0x000fca0000011600 */
[----:B------:R-:W-:Y:S01]  /*a6b0*/  VIADD R2, R0, 0x10 ;  /* 0x0000001000027836 */ /* 0x000fe20000000000 */
[----:B------:R-:W-:Y:S01]  /*a6c0*/  SHF.L.U32 R0, R3, R0, RZ ;  /* 0x0000000003007219 */ /* 0x000fe200000006ff */
[----:B-1----:R-:W-:-:S03]  /*a6d0*/  ULEA UR6, UR5, UR4, 0x18 ;  /* 0x0000000405067291 */ /* 0x002fc6000f8ec0ff */
[----:B------:R-:W-:-:S04]  /*a6e0*/  SHF.L.U32 R3, R3, R2, RZ ;  /* 0x0000000203037219 */ /* 0x000fc800000006ff */
[----:B------:R-:W-:Y:S02]  /*a6f0*/  LOP3.LUT R0, R3, R0, RZ, 0xfc, !PT ;  /* 0x0000000003007212 */ /* 0x000fe400078efcff */
[----:B------:R-:W0:Y:S02]  /*a700*/  LDS R5, [UR6] ;  /* 0x00000006ff057984 */ /* 0x000e240008000800 */
[C---:B------:R-:W-:Y:S02]  /*a710*/  LOP3.LUT R2, R0.reuse, 0xffff, RZ, 0xc0, !PT ;  /* 0x0000ffff00027812 */ /* 0x040fe400078ec0ff */
[----:B0-----:R-:W-:-:S04]  /*a720*/  LOP3.LUT R3, R0, 0xffff, R5, 0x80, !PT ;  /* 0x0000ffff00037812 */ /* 0x001fc800078e8005 */
[----:B------:R-:W-:-:S13]  /*a730*/  ISETP.NE.AND P0, PT, R3, R2, PT ;  /* 0x000000020300720c */ /* 0x000fda0003f05270 */
[----:B------:R-:W-:Y:S05]  /*a740*/  @P0 BRA `(.L_x_14) ;  /* 0x0000000000500947 */ /* 0x000fea0003800000 */
[----:B------:R-:W-:Y:S02]  /*a750*/  SHF.R.U32.HI R5, RZ, 0x10, R5 ;  /* 0x00000010ff057819 */ /* 0x000fe40000011605 */
[----:B------:R-:W-:-:S04]  /*a760*/  SHF.R.U32.HI R2, RZ, 0x10, R0 ;  /* 0x00000010ff027819 */ /* 0x000fc80000011600 */
[----:B------:R-:W-:-:S04]  /*a770*/  LOP3.LUT R5, R5, R2, RZ, 0xc0, !PT ;  /* 0x0000000205057212 */ /* 0x000fc800078ec0ff */
[----:B------:R-:W-:-:S13]  /*a780*/  ISETP.NE.AND P0, PT, R5, R2, PT ;  /* 0x000000020500720c */ /* 0x000fda0003f05270 */
[----:B------:R-:W-:Y:S05]  /*a790*/  @P0 BRA `(.L_x_15) ;  /* 0x0000000000300947 */ /* 0x000fea0003800000 */
[----:B------:R-:W-:Y:S01]  /*a7a0*/  R2UR UR4, R0 ;  /* 0x00000000000472ca */ /* 0x000fe200000e0000 */
[----:B------:R-:W-:Y:S01]  /*a7b0*/  VOTEU.ANY UR5, UPT, PT ;  /* 0x0000000000057886 */ /* 0x000fe200038e0100 */
[----:B------:R-:W0:Y:S01]  /*a7c0*/  S2R R0, SR_LANEID ;  /* 0x0000000000007919 */ /* 0x000e220000000000 */
[----:B------:R-:W-:-:S10]  /*a7d0*/  UFLO.U32 UR5, UR5 ;  /* 0x00000005000572bd */ /* 0x000fd400080e0000 */
[----:B------:R-:W-:-:S06]  /*a7e0*/  ULOP3.LUT UR4, URZ, UR4, URZ, 0x33, !UPT ;  /* 0x00000004ff047292 */ /* 0x000fcc000f8e33ff */
[----:B------:R-:W-:-:S04]  /*a7f0*/  IMAD.U32 R2, RZ, RZ, UR4 ;  /* 0x00000004ff027e24 */ /* 0x000fc8000f8e00ff */
[----:B------:R-:W1:Y:S02]  /*a800*/  REDUX UR7, R2 ;  /* 0x00000000020773c4 */ /* 0x000e640000000000 */
[----:B------:R2:W-:Y:S01]  /*a810*/  UTCATOMSWS.AND URZ, UR4 ;  /* 0x0000000400ff79e3 */ /* 0x0005e20008000000 */
[----:B0-----:R-:W-:Y:S01]  /*a820*/  ISETP.EQ.U32.AND P0, PT, R0, UR5, PT ;  /* 0x0000000500007c0c */ /* 0x001fe2000bf02070 */
[----:B-1----:R-:W-:-:S12]  /*a830*/  IMAD.U32 R0, RZ, RZ, UR7 ;  /* 0x00000007ff007e24 */ /* 0x002fd8000f8e00ff */
[----:B------:R2:W-:Y:S01]  /*a840*/  @P0 ATOMS.AND RZ, [UR6], R0 ;  /* 0x00000000ffff098c */ /* 0x0005e2000a800006 */
[----:B------:R-:W-:Y:S05]  /*a850*/  BRA `(.L_x_13) ;  /* 0x0000000000147947 */ /* 0x000fea0003800000 */
.L_x_15:
[----:B------:R-:W-:-:S07]  /*a860*/  MOV R2, 0xa880 ;  /* 0x0000a88000027802 */ /* 0x000fce0000000f00 */
[----:B------:R-:W-:Y:S05]  /*a870*/  CALL.REL.NOINC `($__internal_0_$__cuda_sm10x_tcgen05_guardrail_trap_col_being_dealloced_not_returned_by_alloc) ;  /* 0x00000000002c7944 */ /* 0x000fea0003c00000 */
[----:B------:R-:W-:Y:S05]  /*a880*/  BRA `(.L_x_13) ;  /* 0x0000000000087947 */ /* 0x000fea0003800000 */
.L_x_14:
[----:B------:R-:W-:-:S07]  /*a890*/  MOV R2, 0xa8b0 ;  /* 0x0000a8b000027802 */ /* 0x000fce0000000f00 */
[----:B------:R-:W-:Y:S05]  /*a8a0*/  CALL.REL.NOINC `($__internal_2_$__cuda_sm10x_tcgen05_guardrail_trap_unallocated_columns_being_dealloced) ;  /* 0x0000000000387944 */ /* 0x000fea0003c00000 */
.L_x_13:
[----:B------:R-:W-:Y:S01]  /*a8b0*/  NOP ;  /* 0x0000000000007918 */ /* 0x000fe20000000000 */
[----:B--2---:R-:W-:Y:S05]  /*a8c0*/  EXIT ;  /* 0x000000000000794d */ /* 0x004fea0003800000 */
.L_x_8:
[----:B------:R-:W0:Y:S02]  /*a8d0*/  SYNCS.PHASECHK.TRANS64.TRYWAIT P2, [UR12], R7 ;  /* 0x00000007ff0075a7 */ /* 0x000e24000804110c */
[----:B0-----:R-:W-:Y:S05]  /*a8e0*/  @!P2 BRA `(.L_x_8) ;  /* 0xfffffffc00f8a947 */ /* 0x001fea000383ffff */
[----:B------:R-:W-:Y:S05]  /*a8f0*/  BRA `(.L_x_16) ;  /* 0xffffffc400307947 */ /* 0x000fea000383ffff */
.L_x_12:
[----:B------:R-:W0:Y:S02]  /*a900*/  SYNCS.PHASECHK.TRANS64.TRYWAIT P0, [UR12], R2 ;  /* 0x00000002ff0075a7 */ /* 0x000e24000800110c */
[----:B0-----:R-:W-:Y:S05]  /*a910*/  @!P0 BRA `(.L_x_12) ;  /* 0xfffffffc00f88947 */ /* 0x001fea000383ffff */
[----:B------:R-:W-:Y:S05]  /*a920*/  BRA `(.L_x_11) ;  /* 0xfffffff000f47947 */ /* 0x000fea000383ffff */
        .weak           $__internal_0_$__cuda_sm10x_tcgen05_guardrail_trap_col_being_dealloced_not_returned_by_alloc
        .type           $__internal_0_$__cuda_sm10x_tcgen05_guardrail_trap_col_being_dealloced_not_returned_by_alloc,@function
        .size           $__internal_0_$__cuda_sm10x_tcgen05_guardrail_trap_col_being_dealloced_not_returned_by_alloc,($__internal_1_$__cuda_sm10x_tcgen05_guardrail_trap_phase_invalid_during_alloc - $__internal_0_$__cuda_sm10x_tcgen05_guardrail_trap_col_being_dealloced_not_returned_by_alloc)
$__internal_0_$__cuda_sm10x_tcgen05_guardrail_trap_col_being_dealloced_not_returned_by_alloc:
[----:B------:R-:W-:Y:S05]  /*a930*/  BPT.TRAP 0x1 ;  /* 0x000000040000795c */ /* 0x000fea0000300000 */
[----:B------:R-:W-:-:S04]  /*a940*/  IMAD.MOV.U32 R3, RZ, RZ, 0x0 ;  /* 0x00000000ff037424 */ /* 0x000fc800078e00ff */
[----:B------:R-:W-:Y:S05]  /*a950*/  RET.REL.NODEC R2 `(matmul_kernel) ;  /* 0xffffff5402a87950 */ /* 0x000fea0003c3ffff */
        .weak           $__internal_1_$__cuda_sm10x_tcgen05_guardrail_trap_phase_invalid_during_alloc
        .type           $__internal_1_$__cuda_sm10x_tcgen05_guardrail_trap_phase_invalid_during_alloc,@function
        .size           $__internal_1_$__cuda_sm10x_tcgen05_guardrail_trap_phase_invalid_during_alloc,($__internal_2_$__cuda_sm10x_tcgen05_guardrail_trap_unallocated_columns_being_dealloced - $__internal_1_$__cuda_sm10x_tcgen05_guardrail_trap_phase_invalid_during_alloc)
$__internal_1_$__cuda_sm10x_tcgen05_guardrail_trap_phase_invalid_during_alloc:
[----:B------:R-:W-:Y:S05]  /*a960*/  BPT.TRAP 0x1 ;  /* 0x000000040000795c */ /* 0x000fea0000300000 */
[----:B------:R-:W-:-:S04]  /*a970*/  IMAD.MOV.U32 R3, RZ, RZ, 0x0 ;  /* 0x00000000ff037424 */ /* 0x000fc800078e00ff */
[----:B------:R-:W-:Y:S05]  /*a980*/  RET.REL.NODEC R2 `(matmul_kernel) ;  /* 0xffffff54029c7950 */ /* 0x000fea0003c3ffff */
        .weak           $__internal_2_$__cuda_sm10x_tcgen05_guardrail_trap_unallocated_columns_being_dealloced
        .type           $__internal_2_$__cuda_sm10x_tcgen05_guardrail_trap_unallocated_columns_being_dealloced,@function
        .size           $__internal_2_$__cuda_sm10x_tcgen05_guardrail_trap_unallocated_columns_being_dealloced,(.L_x_20 - $__internal_2_$__cuda_sm10x_tcgen05_guardrail_trap_unallocated_columns_being_dealloced)
$__internal_2_$__cuda_sm10x_tcgen05_guardrail_trap_unallocated_columns_being_dealloced:
[----:B------:R-:W-:Y:S05]  /*a990*/  BPT.TRAP 0x1 ;  /* 0x000000040000795c */ /* 0x000fea0000300000 */
[----:B------:R-:W-:-:S04]  /*a9a0*/  IMAD.MOV.U32 R3, RZ, RZ, 0x0 ;  /* 0x00000000ff037424 */ /* 0x000fc800078e00ff */
[----:B------:R-:W-:Y:S05]  /*a9b0*/  RET.REL.NODEC R2 `(matmul_kernel) ;  /* 0xffffff5402907950 */ /* 0x000fea0003c3ffff */
.L_x_17:
[----:B------:R-:W-:-:S00]  /*a9c0*/  BRA `(.L_x_17) ;  /* 0xfffffffc00fc7947 */ /* 0x000fc0000383ffff */
[----:B------:R-:W-:-:S00]  /*a9d0*/  NOP ;  /* 0x0000000000007918 */ /* 0x000fc00000000000 */
        /* <DEDUP_REMOVED lines=10> */
.L_x_20:


//--------------------- .nv.shared.matmul_kernel  --------------------------
	.section	.nv.shared.matmul_kernel,"aw",@nobits
	.sectionflags	@""
	.align	16
	.zero		1024


//--------------------- .nv.shared.reserved.0     --------------------------
	.section	.nv.shared.reserved.0,"aw",@nobits
	.align	8
	.weak		__nv_reservedSMEM_offset_0_alias
	.size		__nv_reservedSMEM_offset_0_alias, 0, 64
	.other		__nv_reservedSMEM_offset_0_alias,@"STO_CUDA_RESERVED_SHARED STV_DEFAULT"
__nv_reservedSMEM_offset_0_alias:
	.zero		0
.nv.shared.reserved.0:
	.zero		64
	.weak		__nv_reservedSMEM_allocation_phase
	.type		__nv_reservedSMEM_allocation_phase,@object
	.size		__nv_reservedSMEM_allocation_phase,(.L_0 - __nv_reservedSMEM_allocation_phase)
__nv_reservedSMEM_allocation_phase:
	.zero		1
.L_0:
	.zero		7
	.weak		__nv_reservedSMEM_devtool_atexit_pc
	.type		__nv_reservedSMEM_devtool_atexit_pc,@object
	.size		__nv_reservedSMEM_devtool_atexit_pc,(__nv_reservedSMEM_allocation_mask - __nv_reservedSMEM_devtool_atexit_pc)
__nv_reservedSMEM_devtool_atexit_pc:
	.zero		8
	.weak		__nv_reservedSMEM_allocation_mask
	.type		__nv_reservedSMEM_allocation_mask,@object
	.size		__nv_reservedSMEM_allocation_mask,(.L_2 - __nv_reservedSMEM_allocation_mask)
__nv_reservedSMEM_allocation_mask:
	.zero		4
.L_2:


//--------------------- .nv.constant0.matmul_kernel --------------------------
	.section	.nv.constant0.matmul_kernel,"a",@progbits
	.sectionflags	@""
	.align	4
.nv.constant0.matmul_kernel:
	.zero		976


//--------------------- SYMBOLS --------------------------

	.type		.nv.reservedSmem.offset0,@object
	.size		.nv.reservedSmem.offset0,0x4
	.type		.nv.reservedSmem.cap,@object
	.size		.nv.reservedSmem.cap,0x4
